	.headerflags	@"EF_CUDA_TEXMODE_UNIFIED EF_CUDA_64BIT_ADDRESS EF_CUDA_ACCELERATORS EF_CUDA_SM90 EF_CUDA_VIRTUAL_SM(EF_CUDA_SM90)"
	.elftype	@"ET_EXEC"


//--------------------- .nv.info                  --------------------------
	.section	.nv.info,"",@"SHT_CUDA_INFO"
	.align	4


	//----- nvinfo : EIATTR_REGCOUNT
	.align		4
        /*0000*/ 	.byte	0x04, 0x2f
        /*0002*/ 	.short	(.L_1 - .L_0)
	.align		4
.L_0:
        /*0004*/ 	.word	index@(triton_poi_fused__to_copy__unsafe_index_add_arange_clamp_mul_sub_0)
        /*0008*/ 	.word	0x00000048


	//----- nvinfo : EIATTR_MIN_STACK_SIZE
	.align		4
.L_1:
        /*000c*/ 	.byte	0x04, 0x12
        /*000e*/ 	.short	(.L_3 - .L_2)
	.align		4
.L_2:
        /*0010*/ 	.word	index@(triton_poi_fused__to_copy__unsafe_index_add_arange_clamp_mul_sub_0)
        /*0014*/ 	.word	0x00000000


	//----- nvinfo : EIATTR_FRAME_SIZE
	.align		4
.L_3:
        /*0018*/ 	.byte	0x04, 0x11
        /*001a*/ 	.short	(.L_5 - .L_4)
	.align		4
.L_4:
        /*001c*/ 	.word	index@(triton_poi_fused__to_copy__unsafe_index_add_arange_clamp_mul_sub_0)
        /*0020*/ 	.word	0x00000000


	//----- nvinfo : EIATTR_MIN_STACK_SIZE
	.align		4
.L_5:
        /*0024*/ 	.byte	0x04, 0x12
        /*0026*/ 	.short	(.L_7 - .L_6)
	.align		4
.L_6:
        /*0028*/ 	.word	index@(triton_poi_fused__to_copy__unsafe_index_add_arange_clamp_mul_sub_0)
        /*002c*/ 	.word	0x00000000
.L_7:


//--------------------- .nv.info.triton_poi_fused__to_copy__unsafe_index_add_arange_clamp_mul_sub_0 --------------------------
	.section	.nv.info.triton_poi_fused__to_copy__unsafe_index_add_arange_clamp_mul_sub_0,"",@"SHT_CUDA_INFO"
	.sectionflags	@""
	.align	4


	//----- nvinfo : EIATTR_CUDA_API_VERSION
	.align		4
        /*0000*/ 	.byte	0x04, 0x37
        /*0002*/ 	.short	(.L_9 - .L_8)
.L_8:
        /*0004*/ 	.word	0x0000007c


	//----- nvinfo : EIATTR_KPARAM_INFO
	.align		4
.L_9:
        /*0008*/ 	.byte	0x04, 0x17
        /*000a*/ 	.short	(.L_11 - .L_10)
.L_10:
        /*000c*/ 	.word	0x00000000
        /*0010*/ 	.short	0x0002
        /*0012*/ 	.short	0x0010
        /*0014*/ 	.byte	0x00, 0xf0, 0x11, 0x00


	//----- nvinfo : EIATTR_KPARAM_INFO
	.align		4
.L_11:
        /*0018*/ 	.byte	0x04, 0x17
        /*001a*/ 	.short	(.L_13 - .L_12)
.L_12:
        /*001c*/ 	.word	0x00000000
        /*0020*/ 	.short	0x0001
        /*0022*/ 	.short	0x0008
        /*0024*/ 	.byte	0x00, 0xf4, 0x21, 0x00


	//----- nvinfo : EIATTR_KPARAM_INFO
	.align		4
.L_13:
        /*0028*/ 	.byte	0x04, 0x17
        /*002a*/ 	.short	(.L_15 - .L_14)
.L_14:
        /*002c*/ 	.word	0x00000000
        /*0030*/ 	.short	0x0000
        /*0032*/ 	.short	0x0000
        /*0034*/ 	.byte	0x00, 0xf4, 0x21, 0x00


	//----- nvinfo : EIATTR_SPARSE_MMA_MASK
	.align		4
.L_15:
        /*0038*/ 	.byte	0x03, 0x50
        /*003a*/ 	.short	0x0000


	//----- nvinfo : EIATTR_MAXREG_COUNT
	.align		4
        /*003c*/ 	.byte	0x03, 0x1b
        /*003e*/ 	.short	0x00ff


	//----- nvinfo : EIATTR_EXIT_INSTR_OFFSETS
	.align		4
        /*0040*/ 	.byte	0x04, 0x1c
        /*0042*/ 	.short	(.L_17 - .L_16)


	//   ....[0]....
.L_16:
        /*0044*/ 	.word	0x00001d90


	//   ....[1]....
        /*0048*/ 	.word	0x00001db0


	//----- nvinfo : EIATTR_REQNTID
	.align		4
.L_17:
        /*004c*/ 	.byte	0x04, 0x10
        /*004e*/ 	.short	(.L_19 - .L_18)
.L_18:
        /*0050*/ 	.word	0x00000080
        /*0054*/ 	.word	0x00000001
        /*0058*/ 	.word	0x00000001


	//----- nvinfo : EIATTR_CBANK_PARAM_SIZE
	.align		4
.L_19:
        /*005c*/ 	.byte	0x03, 0x19
        /*005e*/ 	.short	0x0014


	//----- nvinfo : EIATTR_PARAM_CBANK
	.align		4
        /*0060*/ 	.byte	0x04, 0x0a
        /*0062*/ 	.short	(.L_21 - .L_20)
	.align		4
.L_20:
        /*0064*/ 	.word	index@(.nv.constant0.triton_poi_fused__to_copy__unsafe_index_add_arange_clamp_mul_sub_0)
        /*0068*/ 	.short	0x0210
        /*006a*/ 	.short	0x0014


	//----- nvinfo : EIATTR_SW_WAR
	.align		4
.L_21:
        /*006c*/ 	.byte	0x04, 0x36
        /*006e*/ 	.short	(.L_23 - .L_22)
.L_22:
        /*0070*/ 	.word	0x00000008
.L_23:


//--------------------- .nv.callgraph             --------------------------
	.section	.nv.callgraph,"",@"SHT_CUDA_CALLGRAPH"
	.align	4
	.sectionentsize	8
	.align		4
        /*0000*/ 	.word	0x00000000
	.align		4
        /*0004*/ 	.word	0xffffffff
	.align		4
        /*0008*/ 	.word	0x00000000
	.align		4
        /*000c*/ 	.word	0xfffffffe
	.align		4
        /*0010*/ 	.word	0x00000000
	.align		4
        /*0014*/ 	.word	0xfffffffd
	.align		4
        /*0018*/ 	.word	0x00000000
	.align		4
        /*001c*/ 	.word	0xfffffffc


//--------------------- .text.triton_poi_fused__to_copy__unsafe_index_add_arange_clamp_mul_sub_0 --------------------------
	.section	.text.triton_poi_fused__to_copy__unsafe_index_add_arange_clamp_mul_sub_0,"ax",@progbits
	.align	128
        .global         triton_poi_fused__to_copy__unsafe_index_add_arange_clamp_mul_sub_0
        .type           triton_poi_fused__to_copy__unsafe_index_add_arange_clamp_mul_sub_0,@function
        .size           triton_poi_fused__to_copy__unsafe_index_add_arange_clamp_mul_sub_0,(.L_x_1 - triton_poi_fused__to_copy__unsafe_index_add_arange_clamp_mul_sub_0)
        .other          triton_poi_fused__to_copy__unsafe_index_add_arange_clamp_mul_sub_0,@"STO_CUDA_ENTRY STV_DEFAULT"
triton_poi_fused__to_copy__unsafe_index_add_arange_clamp_mul_sub_0:
.text.triton_poi_fused__to_copy__unsafe_index_add_arange_clamp_mul_sub_0:
[----:B------:R-:W0:Y:S01]  /*0000*/  LDC R1, c[0x0][0x28] ;  /* 0x00000a00ff017b82 */ /* 0x000e220000000800 */
[----:B------:R-:W1:Y:S01]  /*0010*/  S2R R0, SR_TID.X ;  /* 0x0000000000007919 */ /* 0x000e620000002100 */
[----:B------:R-:W-:Y:S01]  /*0020*/  HFMA2.MMA R28, -RZ, RZ, 0, 0 ;  /* 0x00000000ff1c7435 */ /* 0x000fe200000001ff */
[----:B------:R-:W-:Y:S01]  /*0030*/  IMAD.MOV.U32 R20, RZ, RZ, RZ ;  /* 0x000000ffff147224 */ /* 0x000fe200078e00ff */
[----:B------:R-:W-:Y:S01]  /*0040*/  MOV R10, RZ ;  /* 0x000000ff000a7202 */ /* 0x000fe20000000f00 */
[----:B------:R-:W2:Y:S01]  /*0050*/  S2R R29, SR_CTAID.X ;  /* 0x00000000001d7919 */ /* 0x000ea20000002500 */
[----:B------:R-:W-:Y:S01]  /*0060*/  IMAD.MOV.U32 R22, RZ, RZ, RZ ;  /* 0x000000ffff167224 */ /* 0x000fe200078e00ff */
[----:B------:R-:W-:Y:S01]  /*0070*/  ULDC.64 UR6, c[0x0][0x210] ;  /* 0x0000840000067ab9 */ /* 0x000fe20000000a00 */
[----:B------:R-:W-:Y:S01]  /*0080*/  IMAD.MOV.U32 R4, RZ, RZ, RZ ;  /* 0x000000ffff047224 */ /* 0x000fe200078e00ff */
[----:B------:R-:W-:Y:S01]  /*0090*/  ULDC.64 UR4, c[0x0][0x208] ;  /* 0x0000820000047ab9 */ /* 0x000fe20000000a00 */
[----:B------:R-:W-:-:S02]  /*00a0*/  IMAD.MOV.U32 R18, RZ, RZ, RZ ;  /* 0x000000ffff127224 */ /* 0x000fc400078e00ff */
[----:B------:R-:W-:Y:S02]  /*00b0*/  IMAD.MOV.U32 R2, RZ, RZ, RZ ;  /* 0x000000ffff027224 */ /* 0x000fe400078e00ff */
[----:B-1----:R-:W-:-:S05]  /*00c0*/  IMAD.SHL.U32 R0, R0, 0x4, RZ ;  /* 0x0000000400007824 */ /* 0x002fca00078e00ff */
[----:B------:R-:W-:-:S05]  /*00d0*/  LOP3.LUT R0, R0, 0x1fc, RZ, 0xc0, !PT ;  /* 0x000001fc00007812 */ /* 0x000fca00078ec0ff */
[----:B--2---:R-:W-:-:S04]  /*00e0*/  IMAD R29, R29, 0x400, R0 ;  /* 0x000004001d1d7824 */ /* 0x004fc800078e0200 */
[C---:B------:R-:W-:Y:S01]  /*00f0*/  IMAD.HI R16, R29.reuse, -0x7df7df7d, R28 ;  /* 0x820820831d107827 */ /* 0x040fe200078e021c */
[----:B------:R-:W-:Y:S02]  /*0100*/  IADD3 R21, R29, 0x3, RZ ;  /* 0x000000031d157810 */ /* 0x000fe40007ffe0ff */
[----:B------:R-:W-:Y:S01]  /*0110*/  IADD3 R5, R29, 0x200, RZ ;  /* 0x000002001d057810 */ /* 0x000fe20007ffe0ff */
[----:B------:R-:W-:Y:S01]  /*0120*/  VIADD R23, R29, 0x1 ;  /* 0x000000011d177836 */ /* 0x000fe20000000000 */
[----:B------:R-:W-:Y:S01]  /*0130*/  SHF.R.U32.HI R17, RZ, 0x1f, R16 ;  /* 0x0000001fff117819 */ /* 0x000fe20000011610 */
[----:B------:R-:W-:Y:S01]  /*0140*/  IMAD.HI R0, R21, -0x7df7df7d, R20 ;  /* 0x8208208315007827 */ /* 0x000fe200078e0214 */
[----:B------:R-:W-:Y:S02]  /*0150*/  IADD3 R11, R29, 0x201, RZ ;  /* 0x000002011d0b7810 */ /* 0x000fe40007ffe0ff */
[----:B------:R-:W-:Y:S01]  /*0160*/  LEA.HI.SX32 R17, R16, R17, 0x1a ;  /* 0x0000001110117211 */ /* 0x000fe200078fd2ff */
[----:B------:R-:W-:Y:S01]  /*0170*/  IMAD.HI R6, R23, -0x7df7df7d, R22 ;  /* 0x8208208317067827 */ /* 0x000fe200078e0216 */
[----:B------:R-:W-:-:S02]  /*0180*/  SHF.R.U32.HI R7, RZ, 0x1f, R0 ;  /* 0x0000001fff077819 */ /* 0x000fc40000011600 */
[----:B------:R-:W-:Y:S01]  /*0190*/  ISETP.GE.AND P2, PT, R5, 0x3e040, PT ;  /* 0x0003e0400500780c */ /* 0x000fe20003f46270 */
[----:B------:R-:W-:Y:S01]  /*01a0*/  VIADD R19, R29, 0x2 ;  /* 0x000000021d137836 */ /* 0x000fe20000000000 */
[----:B------:R-:W-:Y:S01]  /*01b0*/  LEA.HI.SX32 R20, R0, R7, 0x1a ;  /* 0x0000000700147211 */ /* 0x000fe200078fd2ff */
[----:B------:R-:W-:Y:S01]  /*01c0*/  IMAD.HI R8, R5, -0x7df7df7d, R4 ;  /* 0x8208208305087827 */ /* 0x000fe200078e0204 */
[----:B------:R-:W-:-:S03]  /*01d0*/  SHF.R.U32.HI R13, RZ, 0x1f, R6 ;  /* 0x0000001fff0d7819 */ /* 0x000fc60000011606 */
[----:B------:R-:W-:Y:S01]  /*01e0*/  IMAD R0, R17, -0x7e, R29 ;  /* 0xffffff8211007824 */ /* 0x000fe200078e021d */
[----:B------:R-:W-:Y:S01]  /*01f0*/  SHF.R.U32.HI R25, RZ, 0x1f, R8 ;  /* 0x0000001fff197819 */ /* 0x000fe20000011608 */
[----:B------:R-:W-:Y:S01]  /*0200*/  IMAD.HI R14, R19, -0x7df7df7d, R18 ;  /* 0x82082083130e7827 */ /* 0x000fe200078e0212 */
[----:B------:R-:W-:Y:S01]  /*0210*/  LEA.HI.SX32 R22, R6, R13, 0x1a ;  /* 0x0000000d06167211 */ /* 0x000fe200078fd2ff */
[----:B------:R-:W-:Y:S01]  /*0220*/  HFMA2.MMA R6, -RZ, RZ, 0, 0 ;  /* 0x00000000ff067435 */ /* 0x000fe200000001ff */
[----:B------:R-:W-:Y:S01]  /*0230*/  I2FP.F32.S32 R0, R0 ;  /* 0x0000000000007245 */ /* 0x000fe20000201400 */
[----:B------:R-:W-:Y:S01]  /*0240*/  IMAD.HI R35, R5, -0x7be77d73, R4 ;  /* 0x8418828d05237827 */ /* 0x000fe200078e0204 */
[----:B------:R-:W-:Y:S02]  /*0250*/  SHF.R.U32.HI R15, RZ, 0x1f, R14 ;  /* 0x0000001fff0f7819 */ /* 0x000fe4000001160e */
[----:B------:R-:W-:Y:S01]  /*0260*/  LEA.HI.SX32 R7, R8, R25, 0x1a ;  /* 0x0000001908077211 */ /* 0x000fe200078fd2ff */
[----:B------:R-:W-:-:S04]  /*0270*/  IMAD.HI R4, R11, -0x7df7df7d, R10 ;  /* 0x820820830b047827 */ /* 0x000fc800078e020a */
[----:B------:R-:W-:Y:S01]  /*0280*/  FMUL R0, R0, 0.024000000208616256714 ;  /* 0x3cc49ba600007820 */ /* 0x000fe20000400000 */
[----:B------:R-:W-:Y:S01]  /*0290*/  LEA.HI.SX32 R15, R14, R15, 0x1a ;  /* 0x0000000f0e0f7211 */ /* 0x000fe200078fd2ff */
[----:B------:R-:W-:Y:S01]  /*02a0*/  IMAD.MOV.U32 R3, RZ, RZ, R29 ;  /* 0x000000ffff037224 */ /* 0x000fe200078e001d */
[----:B------:R-:W-:Y:S01]  /*02b0*/  SHF.R.U32.HI R25, RZ, 0x1f, R4 ;  /* 0x0000001fff197819 */ /* 0x000fe20000011604 */
[----:B------:R-:W-:Y:S01]  /*02c0*/  IMAD.MOV.U32 R16, RZ, RZ, RZ ;  /* 0x000000ffff107224 */ /* 0x000fe200078e00ff */
[----:B------:R-:W-:Y:S01]  /*02d0*/  FMNMX R40, RZ, R0, !PT ;  /* 0x00000000ff287209 */ /* 0x000fe20007800000 */
[----:B------:R-:W-:Y:S01]  /*02e0*/  IMAD.HI R9, R29, -0x7be77d73, R2 ;  /* 0x8418828d1d097827 */ /* 0x000fe200078e0202 */
[----:B------:R-:W-:-:S03]  /*02f0*/  LEA.HI.SX32 R25, R4, R25, 0x1a ;  /* 0x0000001904197211 */ /* 0x000fc600078fd2ff */
[----:B------:R-:W-:Y:S01]  /*0300*/  VIADD R3, R29, 0x202 ;  /* 0x000002021d037836 */ /* 0x000fe20000000000 */
[----:B------:R-:W-:Y:S01]  /*0310*/  SHF.R.U32.HI R10, RZ, 0x1f, R9 ;  /* 0x0000001fff0a7819 */ /* 0x000fe20000011609 */
[----:B------:R-:W-:Y:S02]  /*0320*/  IMAD R22, R22, -0x7e, R23 ;  /* 0xffffff8216167824 */ /* 0x000fe400078e0217 */
[----:B------:R-:W-:Y:S01]  /*0330*/  IMAD R18, R15, -0x7e, R19 ;  /* 0xffffff820f127824 */ /* 0x000fe200078e0213 */
[----:B------:R-:W-:Y:S01]  /*0340*/  LEA.HI.SX32 R9, R9, R10, 0x13 ;  /* 0x0000000a09097211 */ /* 0x000fe200078f9aff */
[----:B------:R-:W-:Y:S01]  /*0350*/  IMAD.HI R4, R7, -0x7df7df7d, R6 ;  /* 0x8208208307047827 */ /* 0x000fe200078e0206 */
[----:B------:R-:W-:Y:S02]  /*0360*/  I2FP.F32.S32 R22, R22 ;  /* 0x0000001600167245 */ /* 0x000fe40000201400 */
[----:B------:R-:W-:Y:S01]  /*0370*/  I2FP.F32.S32 R18, R18 ;  /* 0x0000001200127245 */ /* 0x000fe20000201400 */
[----:B------:R-:W-:-:S02]  /*0380*/  IMAD R20, R20, -0x7e, R21 ;  /* 0xffffff8214147824 */ /* 0x000fc400078e0215 */
[----:B------:R-:W-:Y:S02]  /*0390*/  IMAD R25, R25, -0x7e, R11 ;  /* 0xffffff8219197824 */ /* 0x000fe400078e020b */
[----:B------:R-:W-:Y:S01]  /*03a0*/  FMUL R22, R22, 0.024000000208616256714 ;  /* 0x3cc49ba616167820 */ /* 0x000fe20000400000 */
[----:B------:R-:W-:Y:S01]  /*03b0*/  IMAD R6, R7, -0x7e, R5 ;  /* 0xffffff8207067824 */ /* 0x000fe200078e0205 */
[----:B------:R-:W1:Y:S01]  /*03c0*/  F2I.TRUNC.NTZ R11, R40 ;  /* 0x00000028000b7305 */ /* 0x000e62000020f100 */
[----:B------:R-:W-:Y:S01]  /*03d0*/  IMAD.HI R8, R17, -0x7df7df7d, R16 ;  /* 0x8208208311087827 */ /* 0x000fe200078e0210 */
[----:B------:R-:W-:-:S03]  /*03e0*/  I2FP.F32.S32 R20, R20 ;  /* 0x0000001400147245 */ /* 0x000fc60000201400 */
[----:B------:R-:W-:Y:S01]  /*03f0*/  FMUL R16, R18, 0.024000000208616256714 ;  /* 0x3cc49ba612107820 */ /* 0x000fe20000400000 */
[----:B------:R-:W-:Y:S01]  /*0400*/  I2FP.F32.S32 R6, R6 ;  /* 0x0000000600067245 */ /* 0x000fe20000201400 */
[----:B------:R-:W-:Y:S01]  /*0410*/  IMAD.HI R12, R3, -0x7df7df7d, R2 ;  /* 0x82082083030c7827 */ /* 0x000fe200078e0202 */
[----:B------:R-:W-:-:S03]  /*0420*/  SHF.R.U32.HI R2, RZ, 0x1f, R35 ;  /* 0x0000001fff027819 */ /* 0x000fc60000011623 */
[----:B------:R-:W-:Y:S01]  /*0430*/  FMUL R20, R20, 0.024000000208616256714 ;  /* 0x3cc49ba614147820 */ /* 0x000fe20000400000 */
[----:B------:R-:W-:Y:S01]  /*0440*/  SHF.R.U32.HI R19, RZ, 0x1f, R8 ;  /* 0x0000001fff137819 */ /* 0x000fe20000011608 */
[----:B------:R-:W-:Y:S01]  /*0450*/  IMAD.MOV.U32 R14, RZ, RZ, RZ ;  /* 0x000000ffff0e7224 */ /* 0x000fe200078e00ff */
[----:B------:R-:W-:Y:S01]  /*0460*/  SHF.R.U32.HI R13, RZ, 0x1f, R12 ;  /* 0x0000001fff0d7819 */ /* 0x000fe2000001160c */
[----:B------:R-:W-:Y:S01]  /*0470*/  FMUL R6, R6, 0.024000000208616256714 ;  /* 0x3cc49ba606067820 */ /* 0x000fe20000400000 */
[----:B------:R-:W-:Y:S01]  /*0480*/  LEA.HI.SX32 R35, R35, R2, 0x13 ;  /* 0x0000000223237211 */ /* 0x000fe200078f9aff */
[----:B------:R-:W-:Y:S01]  /*0490*/  IMAD.HI R2, R15, -0x7df7df7d, R14 ;  /* 0x820820830f027827 */ /* 0x000fe200078e020e */
[----:B------:R-:W-:Y:S02]  /*04a0*/  LEA.HI.SX32 R23, R8, R19, 0x1a ;  /* 0x0000001308177211 */ /* 0x000fe400078fd2ff */
[----:B------:R-:W-:Y:S01]  /*04b0*/  LEA.HI.SX32 R13, R12, R13, 0x1a ;  /* 0x0000000d0c0d7211 */ /* 0x000fe200078fd2ff */
[----:B------:R-:W-:Y:S01]  /*04c0*/  IMAD.MOV.U32 R12, RZ, RZ, RZ ;  /* 0x000000ffff0c7224 */ /* 0x000fe200078e00ff */
[----:B------:R-:W-:Y:S01]  /*04d0*/  FMNMX R57, RZ, R22, !PT ;  /* 0x00000016ff397209 */ /* 0x000fe20007800000 */
[----:B------:R-:W-:Y:S01]  /*04e0*/  IMAD R23, R23, -0x7e, R17 ;  /* 0xffffff8217177824 */ /* 0x000fe200078e0211 */
[----:B------:R-:W-:Y:S01]  /*04f0*/  FMNMX R16, RZ, R16, !PT ;  /* 0x00000010ff107209 */ /* 0x000fe20007800000 */
[C---:B------:R-:W-:Y:S01]  /*0500*/  IMAD R3, R13.reuse, -0x7e, R3 ;  /* 0xffffff820d037824 */ /* 0x040fe200078e0203 */
[----:B------:R-:W-:Y:S01]  /*0510*/  SHF.R.U32.HI R21, RZ, 0x1f, R2 ;  /* 0x0000001fff157819 */ /* 0x000fe20000011602 */
[----:B------:R-:W2:Y:S01]  /*0520*/  F2I.TRUNC.NTZ R19, R57 ;  /* 0x0000003900137305 */ /* 0x000ea2000020f100 */
[----:B------:R-:W-:Y:S01]  /*0530*/  FMNMX R52, RZ, R20, !PT ;  /* 0x00000014ff347209 */ /* 0x000fe20007800000 */
[----:B------:R-:W-:Y:S01]  /*0540*/  IMAD.HI R0, R13, -0x7df7df7d, R12 ;  /* 0x820820830d007827 */ /* 0x000fe200078e020c */
[----:B------:R-:W-:-:S02]  /*0550*/  FMNMX R56, RZ, R6, !PT ;  /* 0x00000006ff387209 */ /* 0x000fc40007800000 */
[----:B-1----:R-:W-:Y:S01]  /*0560*/  ISETP.LT.U32.AND P0, PT, R11, 0x2, PT ;  /* 0x000000020b00780c */ /* 0x002fe20003f01070 */
[----:B------:R-:W-:Y:S01]  /*0570*/  IMAD.SHL.U32 R9, R9, 0x10, RZ ;  /* 0x0000001009097824 */ /* 0x000fe200078e00ff */
[----:B------:R-:W-:Y:S01]  /*0580*/  SHF.R.S32.HI R6, RZ, 0x1f, R11 ;  /* 0x0000001fff067819 */ /* 0x000fe2000001140b */
[----:B------:R-:W1:Y:S01]  /*0590*/  F2I.TRUNC.NTZ R5, R16 ;  /* 0x0000001000057305 */ /* 0x000e62000020f100 */
[----:B------:R-:W-:Y:S02]  /*05a0*/  SHF.R.U32.HI R17, RZ, 0x1f, R4 ;  /* 0x0000001fff117819 */ /* 0x000fe40000011604 */
[----:B------:R-:W-:Y:S02]  /*05b0*/  LEA.HI.SX32 R14, R2, R21, 0x1a ;  /* 0x00000015020e7211 */ /* 0x000fe400078fd2ff */
[----:B------:R-:W-:Y:S02]  /*05c0*/  ISETP.LT.AND.EX P0, PT, R6, RZ, PT, P0 ;  /* 0x000000ff0600720c */ /* 0x000fe40003f01300 */
[----:B------:R-:W-:Y:S01]  /*05d0*/  LEA.HI.SX32 R21, R4, R17, 0x1a ;  /* 0x0000001104157211 */ /* 0x000fe200078fd2ff */
[----:B------:R-:W3:Y:S01]  /*05e0*/  F2I.TRUNC.NTZ R2, R52 ;  /* 0x0000003400027305 */ /* 0x000ee2000020f100 */
[----:B------:R-:W-:Y:S01]  /*05f0*/  I2FP.F32.S32 R4, R3 ;  /* 0x0000000300047245 */ /* 0x000fe20000201400 */
[----:B------:R-:W-:Y:S01]  /*0600*/  IMAD R14, R14, -0x7e, R15 ;  /* 0xffffff820e0e7824 */ /* 0x000fe200078e020f */
[----:B------:R-:W-:-:S02]  /*0610*/  I2FP.F32.S32 R25, R25 ;  /* 0x0000001900197245 */ /* 0x000fc40000201400 */
[----:B------:R-:W-:Y:S01]  /*0620*/  SEL R8, R11, 0x2, P0 ;  /* 0x000000020b087807 */ /* 0x000fe20000000000 */
[----:B------:R-:W-:Y:S01]  /*0630*/  FMUL R4, R4, 0.024000000208616256714 ;  /* 0x3cc49ba604047820 */ /* 0x000fe20000400000 */
[----:B------:R-:W-:Y:S01]  /*0640*/  SHF.R.U32.HI R17, RZ, 0x1f, R0 ;  /* 0x0000001fff117819 */ /* 0x000fe20000011600 */
[----:B------:R-:W-:Y:S01]  /*0650*/  FMUL R25, R25, 0.024000000208616256714 ;  /* 0x3cc49ba619197820 */ /* 0x000fe20000400000 */
[----:B------:R-:W-:Y:S01]  /*0660*/  SEL R15, R6, RZ, P0 ;  /* 0x000000ff060f7207 */ /* 0x000fe20000000000 */
[----:B------:R-:W-:Y:S01]  /*0670*/  F2I.TRUNC.NTZ R3, R56 ;  /* 0x0000003800037305 */ /* 0x000fe2000020f100 */
[----:B------:R-:W-:Y:S02]  /*0680*/  LEA R6, P0, R8, UR6, 0x2 ;  /* 0x0000000608067c11 */ /* 0x000fe4000f8010ff */
[----:B------:R-:W-:Y:S01]  /*0690*/  LEA.HI.SX32 R17, R0, R17, 0x1a ;  /* 0x0000001100117211 */ /* 0x000fe200078fd2ff */
[----:B------:R-:W-:Y:S01]  /*06a0*/  IMAD R0, R21, -0x7e, R7 ;  /* 0xffffff8215007824 */ /* 0x000fe200078e0207 */
[----:B------:R-:W-:-:S02]  /*06b0*/  FMNMX R54, RZ, R4, !PT ;  /* 0x00000004ff367209 */ /* 0x000fc40007800000 */
[----:B------:R-:W-:Y:S01]  /*06c0*/  LEA.HI.X R7, R8, UR7, R15, 0x2, P0 ;  /* 0x0000000708077c11 */ /* 0x000fe200080f140f */
[----:B------:R-:W-:Y:S01]  /*06d0*/  IMAD R13, R17, -0x7e, R13 ;  /* 0xffffff82110d7824 */ /* 0x000fe200078e020d */
[----:B------:R-:W-:Y:S01]  /*06e0*/  FMNMX R55, RZ, R25, !PT ;  /* 0x00000019ff377209 */ /* 0x000fe20007800000 */
[----:B------:R-:W4:Y:S01]  /*06f0*/  F2I.TRUNC.NTZ R18, R54 ;  /* 0x0000003600127305 */ /* 0x000f22000020f100 */
[----:B--2---:R-:W-:Y:S02]  /*0700*/  ISETP.LT.U32.AND P0, PT, R19, 0x2, PT ;  /* 0x000000021300780c */ /* 0x004fe40003f01070 */
[----:B-1----:R-:W-:Y:S02]  /*0710*/  ISETP.LT.U32.AND P1, PT, R5, 0x2, PT ;  /* 0x000000020500780c */ /* 0x002fe40003f21070 */
[----:B------:R-:W-:Y:S02]  /*0720*/  SHF.R.S32.HI R4, RZ, 0x1f, R19 ;  /* 0x0000001fff047819 */ /* 0x000fe40000011413 */
[----:B------:R-:W-:Y:S01]  /*0730*/  SHF.R.S32.HI R8, RZ, 0x1f, R5 ;  /* 0x0000001fff087819 */ /* 0x000fe20000011405 */
[----:B------:R-:W1:Y:S01]  /*0740*/  F2I.TRUNC.NTZ R27, R55 ;  /* 0x00000037001b7305 */ /* 0x000e62000020f100 */
[----:B---3--:R-:W-:-:S02]  /*0750*/  ISETP.LT.U32.AND P3, PT, R2, 0x2, PT ;  /* 0x000000020200780c */ /* 0x008fc40003f61070 */
[----:B------:R-:W-:Y:S02]  /*0760*/  SHF.R.S32.HI R10, RZ, 0x1f, R2 ;  /* 0x0000001fff0a7819 */ /* 0x000fe40000011402 */
[----:B------:R-:W-:Y:S02]  /*0770*/  I2FP.F32.S32 R23, R23 ;  /* 0x0000001700177245 */ /* 0x000fe40000201400 */
[----:B------:R-:W-:Y:S02]  /*0780*/  ISETP.LT.AND.EX P0, PT, R4, RZ, PT, P0 ;  /* 0x000000ff0400720c */ /* 0x000fe40003f01300 */
[----:B------:R-:W-:Y:S01]  /*0790*/  ISETP.LT.AND.EX P1, PT, R8, RZ, PT, P1 ;  /* 0x000000ff0800720c */ /* 0x000fe20003f21310 */
[----:B------:R-:W-:Y:S01]  /*07a0*/  FMUL R23, R23, 0.024000000208616256714 ;  /* 0x3cc49ba617177820 */ /* 0x000fe20000400000 */
[----:B------:R-:W-:Y:S02]  /*07b0*/  ISETP.LT.AND.EX P3, PT, R10, RZ, PT, P3 ;  /* 0x000000ff0a00720c */ /* 0x000fe40003f61330 */
[----:B------:R-:W-:-:S02]  /*07c0*/  I2FP.F32.S32 R14, R14 ;  /* 0x0000000e000e7245 */ /* 0x000fc40000201400 */
[----:B------:R-:W-:Y:S02]  /*07d0*/  SEL R21, R4, RZ, P0 ;  /* 0x000000ff04157207 */ /* 0x000fe40000000000 */
[----:B------:R-:W-:Y:S01]  /*07e0*/  SEL R17, R8, RZ, P1 ;  /* 0x000000ff08117207 */ /* 0x000fe20000800000 */
[----:B------:R-:W-:Y:S01]  /*07f0*/  FMUL R14, R14, 0.024000000208616256714 ;  /* 0x3cc49ba60e0e7820 */ /* 0x000fe20000400000 */
[----:B------:R-:W-:Y:S02]  /*0800*/  SEL R8, R5, 0x2, P1 ;  /* 0x0000000205087807 */ /* 0x000fe40000800000 */
[----:B------:R-:W-:Y:S02]  /*0810*/  SEL R4, R2, 0x2, P3 ;  /* 0x0000000202047807 */ /* 0x000fe40001800000 */
[----:B------:R-:W-:Y:S02]  /*0820*/  SEL R12, R19, 0x2, P0 ;  /* 0x00000002130c7807 */ /* 0x000fe40000000000 */
[----:B------:R-:W-:-:S02]  /*0830*/  SEL R15, R10, RZ, P3 ;  /* 0x000000ff0a0f7207 */ /* 0x000fc40001800000 */
[----:B------:R-:W-:Y:S02]  /*0840*/  FMNMX R50, RZ, R23, !PT ;  /* 0x00000017ff327209 */ /* 0x000fe40007800000 */
[----:B------:R-:W-:Y:S02]  /*0850*/  LEA R32, P1, R8, UR6, 0x2 ;  /* 0x0000000608207c11 */ /* 0x000fe4000f8210ff */
[----:B------:R-:W-:Y:S01]  /*0860*/  LEA R22, P3, R4, UR6, 0x2 ;  /* 0x0000000604167c11 */ /* 0x000fe2000f8610ff */
[----:B------:R-:W2:Y:S01]  /*0870*/  F2I.TRUNC.NTZ R25, R50 ;  /* 0x0000003200197305 */ /* 0x000ea2000020f100 */
[----:B------:R-:W-:Y:S02]  /*0880*/  LEA R66, P0, R12, UR6, 0x2 ;  /* 0x000000060c427c11 */ /* 0x000fe4000f8010ff */
[----:B------:R-:W-:Y:S02]  /*0890*/  LEA.HI.X R33, R8, UR7, R17, 0x2, P1 ;  /* 0x0000000708217c11 */ /* 0x000fe400088f1411 */
[----:B------:R-:W-:-:S02]  /*08a0*/  LEA.HI.X R23, R4, UR7, R15, 0x2, P3 ;  /* 0x0000000704177c11 */ /* 0x000fc400098f140f */
[----:B------:R-:W-:Y:S01]  /*08b0*/  FMNMX R48, RZ, R14, !PT ;  /* 0x0000000eff307209 */ /* 0x000fe20007800000 */
[----:B------:R-:W-:Y:S01]  /*08c0*/  IMAD.MOV.U32 R14, RZ, RZ, 0x10 ;  /* 0x00000010ff0e7424 */ /* 0x000fe200078e00ff */
[----:B------:R-:W-:Y:S02]  /*08d0*/  LEA.HI.X R67, R12, UR7, R21, 0x2, P0 ;  /* 0x000000070c437c11 */ /* 0x000fe400080f1415 */
[----:B----4-:R-:W-:Y:S01]  /*08e0*/  ISETP.LT.U32.AND P3, PT, R18, 0x2, PT ;  /* 0x000000021200780c */ /* 0x010fe20003f61070 */
[----:B------:R-:W3:Y:S01]  /*08f0*/  F2I.TRUNC.NTZ R38, R48 ;  /* 0x0000003000267305 */ /* 0x000ee2000020f100 */
[----:B------:R-:W-:Y:S02]  /*0900*/  SHF.R.S32.HI R8, RZ, 0x1f, R18 ;  /* 0x0000001fff087819 */ /* 0x000fe40000011412 */
[----:B-1----:R-:W-:Y:S01]  /*0910*/  ISETP.LT.U32.AND P1, PT, R27, 0x2, PT ;  /* 0x000000021b00780c */ /* 0x002fe20003f21070 */
[----:B--2---:R-:W-:Y:S01]  /*0920*/  IMAD.SHL.U32 R12, R25, 0x4, RZ ;  /* 0x00000004190c7824 */ /* 0x004fe200078e00ff */
[----:B------:R-:W-:-:S02]  /*0930*/  SHF.R.S32.HI R21, RZ, 0x1f, R27 ;  /* 0x0000001fff157819 */ /* 0x000fc4000001141b */
[----:B------:R-:W-:Y:S01]  /*0940*/  ISETP.LT.AND.EX P3, PT, R8, RZ, PT, P3 ;  /* 0x000000ff0800720c */ /* 0x000fe20003f61330 */
[----:B------:R-:W-:Y:S01]  /*0950*/  IMAD.WIDE R58, R12, 0x4, R6 ;  /* 0x000000040c3a7825 */ /* 0x000fe200078e0206 */
[----:B------:R-:W-:Y:S02]  /*0960*/  ISETP.LT.AND.EX P1, PT, R21, RZ, PT, P1 ;  /* 0x000000ff1500720c */ /* 0x000fe40003f21310 */
[----:B------:R-:W-:Y:S02]  /*0970*/  ISETP.LT.U32.AND P0, PT, R3, 0x2, PT ;  /* 0x000000020300780c */ /* 0x000fe40003f01070 */
[----:B------:R-:W-:Y:S01]  /*0980*/  SHF.R.S32.HI R4, RZ, 0x1f, R3 ;  /* 0x0000001fff047819 */ /* 0x000fe20000011403 */
[----:B------:R-:W-:Y:S01]  /*0990*/  IMAD.WIDE R58, R9, 0x4, R58 ;  /* 0x00000004093a7825 */ /* 0x000fe200078e023a */
[----:B------:R-:W-:Y:S02]  /*09a0*/  SEL R17, R8, RZ, P3 ;  /* 0x000000ff08117207 */ /* 0x000fe40001800000 */
[----:B------:R-:W-:-:S02]  /*09b0*/  I2FP.F32.S32 R0, R0 ;  /* 0x0000000000007245 */ /* 0x000fc40000201400 */
[----:B------:R-:W-:Y:S02]  /*09c0*/  SEL R8, R27, 0x2, P1 ;  /* 0x000000021b087807 */ /* 0x000fe40000800000 */
[----:B------:R-:W-:Y:S01]  /*09d0*/  ISETP.LT.AND.EX P0, PT, R4, RZ, PT, P0 ;  /* 0x000000ff0400720c */ /* 0x000fe20003f01300 */
[----:B------:R-:W-:Y:S01]  /*09e0*/  FMUL R0, R0, 0.024000000208616256714 ;  /* 0x3cc49ba600007820 */ /* 0x000fe20000400000 */
[----:B------:R-:W-:Y:S02]  /*09f0*/  SEL R21, R21, RZ, P1 ;  /* 0x000000ff15157207 */ /* 0x000fe40000800000 */
[----:B------:R-:W-:Y:S02]  /*0a00*/  MOV R15, 0x0 ;  /* 0x00000000000f7802 */ /* 0x000fe40000000f00 */
[----:B------:R-:W-:Y:S02]  /*0a10*/  VIMNMX R37, R25, 0x2, PT ;  /* 0x0000000219257848 */ /* 0x000fe40003fe0100 */
[----:B------:R-:W-:-:S02]  /*0a20*/  LEA R60, P1, R8, UR6, 0x2 ;  /* 0x00000006083c7c11 */ /* 0x000fc4000f8210ff */
[----:B------:R-:W-:Y:S02]  /*0a30*/  SEL R10, R3, 0x2, P0 ;  /* 0x00000002030a7807 */ /* 0x000fe40000000000 */
[----:B------:R-:W-:Y:S02]  /*0a40*/  SEL R31, R4, RZ, P0 ;  /* 0x000000ff041f7207 */ /* 0x000fe40000000000 */
[----:B------:R-:W-:Y:S02]  /*0a50*/  I2FP.F32.S32 R13, R13 ;  /* 0x0000000d000d7245 */ /* 0x000fe40000201400 */
[----:B------:R-:W-:Y:S02]  /*0a60*/  SEL R4, R18, 0x2, P3 ;  /* 0x0000000212047807 */ /* 0x000fe40001800000 */
[----:B------:R-:W-:Y:S01]  /*0a70*/  LEA.HI.X R61, R8, UR7, R21, 0x2, P1 ;  /* 0x00000007083d7c11 */ /* 0x000fe200088f1415 */
[----:B------:R-:W-:Y:S01]  /*0a80*/  IMAD.WIDE R20, R37, 0x10, R14 ;  /* 0x0000001025147825 */ /* 0x000fe200078e020e */
[----:B------:R-:W-:-:S02]  /*0a90*/  LEA R30, P0, R10, UR6, 0x2 ;  /* 0x000000060a1e7c11 */ /* 0x000fc4000f8010ff */
[----:B---3--:R-:W-:Y:S02]  /*0aa0*/  VIMNMX R39, R38, 0x2, PT ;  /* 0x0000000226277848 */ /* 0x008fe40003fe0100 */
[----:B------:R-:W-:Y:S01]  /*0ab0*/  FMNMX R46, RZ, R0, !PT ;  /* 0x00000000ff2e7209 */ /* 0x000fe20007800000 */
[----:B------:R-:W-:Y:S01]  /*0ac0*/  FMUL R13, R13, 0.024000000208616256714 ;  /* 0x3cc49ba60d0d7820 */ /* 0x000fe20000400000 */
[----:B------:R-:W-:Y:S01]  /*0ad0*/  LEA R42, P3, R4, UR6, 0x2 ;  /* 0x00000006042a7c11 */ /* 0x000fe2000f8610ff */
[----:B------:R-:W-:Y:S01]  /*0ae0*/  IMAD.WIDE R14, R39, 0x10, R14 ;  /* 0x00000010270e7825 */ /* 0x000fe200078e020e */
[----:B------:R-:W-:Y:S01]  /*0af0*/  LEA.HI.X R31, R10, UR7, R31, 0x2, P0 ;  /* 0x000000070a1f7c11 */ /* 0x000fe200080f141f */
[----:B------:R-:W1:Y:S01]  /*0b00*/  F2I.TRUNC.NTZ R28, R46 ;  /* 0x0000002e001c7305 */ /* 0x000e62000020f100 */
[----:B------:R-:W-:Y:S02]  /*0b10*/  IADD3 R62, P0, R20, R6, RZ ;  /* 0x00000006143e7210 */ /* 0x000fe40007f1e0ff */
[----:B------:R-:W-:-:S02]  /*0b20*/  LEA.HI.X R43, R4, UR7, R17, 0x2, P3 ;  /* 0x00000007042b7c11 */ /* 0x000fc400098f1411 */
[----:B------:R-:W-:Y:S02]  /*0b30*/  IADD3 R20, P3, R20, R66, RZ ;  /* 0x0000004214147210 */ /* 0x000fe40007f7e0ff */
[----:B------:R-:W-:Y:S02]  /*0b40*/  FMNMX R44, RZ, R13, !PT ;  /* 0x0000000dff2c7209 */ /* 0x000fe40007800000 */
[----:B------:R-:W-:Y:S02]  /*0b50*/  ISETP.GE.AND P1, PT, R29, 0x3e040, PT ;  /* 0x0003e0401d00780c */ /* 0x000fe40003f26270 */
[----:B------:R-:W-:Y:S01]  /*0b60*/  IADD3.X R63, R21, R7, RZ, P0, !PT ;  /* 0x00000007153f7210 */ /* 0x000fe200007fe4ff */
[----:B------:R-:W-:Y:S01]  /*0b70*/  IMAD.SHL.U32 R36, R38, 0x4, RZ ;  /* 0x0000000426247824 */ /* 0x000fe200078e00ff */
[----:B------:R-:W-:Y:S01]  /*0b80*/  IADD3 R64, P0, R14, R32, RZ ;  /* 0x000000200e407210 */ /* 0x000fe20007f1e0ff */
[----:B------:R-:W2:Y:S01]  /*0b90*/  F2I.TRUNC.NTZ R0, R44 ;  /* 0x0000002c00007305 */ /* 0x000ea2000020f100 */
[----:B------:R-:W-:Y:S01]  /*0ba0*/  IMAD.X R21, R21, 0x1, R67, P3 ;  /* 0x0000000115157824 */ /* 0x000fe200018e0643 */
[----:B------:R-:W-:Y:S01]  /*0bb0*/  IADD3 R68, P3, R14, R22, RZ ;  /* 0x000000160e447210 */ /* 0x000fe20007f7e0ff */
[----:B------:R-:W-:Y:S01]  /*0bc0*/  IMAD.MOV.U32 R7, RZ, RZ, RZ ;  /* 0x000000ffff077224 */ /* 0x000fe200078e00ff */
[----:B------:R-:W-:Y:S01]  /*0bd0*/  IADD3.X R65, R15, R33, RZ, P0, !PT ;  /* 0x000000210f417210 */ /* 0x000fe200007fe4ff */
[----:B------:R-:W-:Y:S01]  /*0be0*/  IMAD.WIDE R32, R36, 0x4, R32 ;  /* 0x0000000424207825 */ /* 0x000fe200078e0220 */
[----:B------:R-:W-:-:S03]  /*0bf0*/  HFMA2.MMA R41, -RZ, RZ, 0, 0 ;  /* 0x00000000ff297435 */ /* 0x000fc600000001ff */
[----:B------:R-:W-:Y:S01]  /*0c00*/  IMAD.X R69, R15, 0x1, R23, P3 ;  /* 0x000000010f457824 */ /* 0x000fe200018e0617 */
[----:B------:R3:W4:Y:S01]  /*0c10*/  @!P1 LDG.E.EL R7, desc[UR4][R58.64+0x4] ;  /* 0x000004043a079981 */ /* 0x000722000c2e1900 */
[----:B-1----:R-:W-:Y:S02]  /*0c20*/  IMAD.SHL.U32 R13, R28, 0x4, RZ ;  /* 0x000000041c0d7824 */ /* 0x002fe400078e00ff */
[----:B------:R-:W-:-:S04]  /*0c30*/  IMAD.WIDE R66, R12, 0x4, R66 ;  /* 0x000000040c427825 */ /* 0x000fc800078e0242 */
[----:B------:R-:W-:-:S04]  /*0c40*/  IMAD.WIDE R22, R36, 0x4, R22 ;  /* 0x0000000424167825 */ /* 0x000fc800078e0216 */
[----:B------:R-:W-:Y:S02]  /*0c50*/  IMAD.MOV.U32 R39, RZ, RZ, RZ ;  /* 0x000000ffff277224 */ /* 0x000fe400078e00ff */
[----:B------:R-:W-:Y:S01]  /*0c60*/  IMAD.WIDE R32, R9, 0x4, R32 ;  /* 0x0000000409207825 */ /* 0x000fe200078e0220 */
[----:B------:R-:W-:-:S03]  /*0c70*/  MOV R37, RZ ;  /* 0x000000ff00257202 */ /* 0x000fc60000000f00 */
[----:B---3--:R-:W-:Y:S01]  /*0c80*/  IMAD.WIDE R58, R13, 0x4, R30 ;  /* 0x000000040d3a7825 */ /* 0x008fe200078e021e */
[----:B------:R1:W3:Y:S01]  /*0c90*/  @!P1 LDG.E.EL R39, desc[UR4][R32.64+0x4] ;  /* 0x0000040420279981 */ /* 0x0002e2000c2e1900 */
[----:B--2---:R-:W-:Y:S02]  /*0ca0*/  SHF.L.U32 R26, R0, 0x2, RZ ;  /* 0x00000002001a7819 */ /* 0x004fe400000006ff */
[----:B------:R-:W-:Y:S02]  /*0cb0*/  IMAD.SHL.U32 R35, R35, 0x10, RZ ;  /* 0x0000001023237824 */ /* 0x000fe400078e00ff */
[----:B------:R-:W-:-:S04]  /*0cc0*/  IMAD.WIDE R66, R9, 0x4, R66 ;  /* 0x0000000409427825 */ /* 0x000fc800078e0242 */
[----:B------:R-:W-:Y:S01]  /*0cd0*/  IMAD.WIDE R22, R9, 0x4, R22 ;  /* 0x0000000409167825 */ /* 0x000fe200078e0216 */
[----:B------:R-:W-:Y:S01]  /*0ce0*/  MOV R51, RZ ;  /* 0x000000ff00337202 */ /* 0x000fe20000000f00 */
[----:B------:R2:W5:Y:S02]  /*0cf0*/  @!P1 LDG.E.EL R41, desc[UR4][R66.64+0x4] ;  /* 0x0000040442299981 */ /* 0x000564000c2e1900 */
[----:B-1----:R-:W-:Y:S02]  /*0d00*/  IMAD.WIDE R32, R13, 0x4, R60 ;  /* 0x000000040d207825 */ /* 0x002fe400078e023c */
[----:B------:R1:W3:Y:S02]  /*0d10*/  @!P1 LDG.E.EL R37, desc[UR4][R22.64+0x4] ;  /* 0x0000040416259981 */ /* 0x0002e4000c2e1900 */
[----:B------:R-:W-:Y:S02]  /*0d20*/  IMAD.MOV.U32 R14, RZ, RZ, RZ ;  /* 0x000000ffff0e7224 */ /* 0x000fe400078e00ff */
[----:B------:R-:W-:Y:S01]  /*0d30*/  IMAD.WIDE R58, R35, 0x4, R58 ;  /* 0x00000004233a7825 */ /* 0x000fe200078e023a */
[----:B------:R-:W-:-:S03]  /*0d40*/  VIMNMX R15, R25, 0x2, PT ;  /* 0x00000002190f7848 */ /* 0x000fc60003fe0100 */
[----:B------:R-:W-:Y:S01]  /*0d50*/  IMAD.WIDE R20, R9, 0x4, R20 ;  /* 0x0000000409147825 */ /* 0x000fe200078e0214 */
[----:B------:R1:W3:Y:S03]  /*0d60*/  @!P2 LDG.E.EL R14, desc[UR4][R58.64+0x4] ;  /* 0x000004043a0ea981 */ /* 0x0002e6000c2e1900 */
[----:B--2---:R-:W-:Y:S01]  /*0d70*/  IMAD.WIDE R66, R26, 0x4, R42 ;  /* 0x000000041a427825 */ /* 0x004fe200078e022a */
[----:B------:R2:W3:Y:S03]  /*0d80*/  @!P1 LDG.E.EL R51, desc[UR4][R20.64+0x4] ;  /* 0x0000040414339981 */ /* 0x0004e6000c2e1900 */
[----:B-1----:R-:W-:Y:S02]  /*0d90*/  IMAD.MOV.U32 R23, RZ, RZ, RZ ;  /* 0x000000ffff177224 */ /* 0x002fe400078e00ff */
[----:B------:R-:W-:-:S04]  /*0da0*/  IMAD.WIDE R32, R35, 0x4, R32 ;  /* 0x0000000423207825 */ /* 0x000fc800078e0220 */
[----:B0-----:R-:W-:Y:S01]  /*0db0*/  IMAD.MOV.U32 R58, RZ, RZ, 0x10 ;  /* 0x00000010ff3a7424 */ /* 0x001fe200078e00ff */
[----:B------:R0:W3:Y:S01]  /*0dc0*/  @!P2 LDG.E.EL R23, desc[UR4][R32.64+0x4] ;  /* 0x000004042017a981 */ /* 0x0000e2000c2e1900 */
[----:B------:R-:W-:Y:S02]  /*0dd0*/  IMAD.MOV.U32 R59, RZ, RZ, 0x0 ;  /* 0x00000000ff3b7424 */ /* 0x000fe400078e00ff */
[----:B------:R-:W-:Y:S02]  /*0de0*/  IMAD.MOV.U32 R4, RZ, RZ, RZ ;  /* 0x000000ffff047224 */ /* 0x000fe400078e00ff */
[----:B--2---:R-:W-:Y:S02]  /*0df0*/  IMAD.MOV.U32 R20, RZ, RZ, RZ ;  /* 0x000000ffff147224 */ /* 0x004fe400078e00ff */
[----:B------:R-:W-:Y:S02]  /*0e00*/  IMAD.MOV.U32 R21, RZ, RZ, R29 ;  /* 0x000000ffff157224 */ /* 0x000fe400078e001d */
[----:B------:R-:W-:-:S04]  /*0e10*/  IMAD.WIDE R66, R35, 0x4, R66 ;  /* 0x0000000423427825 */ /* 0x000fc800078e0242 */
[----:B0-----:R-:W-:Y:S01]  /*0e20*/  IMAD.WIDE R32, R15, 0x10, R58 ;  /* 0x000000100f207825 */ /* 0x001fe200078e023a */
[----:B------:R0:W2:Y:S03]  /*0e30*/  @!P2 LDG.E.EL R4, desc[UR4][R66.64+0x4] ;  /* 0x000004044204a981 */ /* 0x0000a6000c2e1900 */
[----:B------:R-:W-:-:S05]  /*0e40*/  IMAD.HI R6, R29, -0x7be77d73, R20 ;  /* 0x8418828d1d067827 */ /* 0x000fca00078e0214 */
[----:B------:R-:W-:Y:S02]  /*0e50*/  SHF.R.U32.HI R15, RZ, 0x1f, R6 ;  /* 0x0000001fff0f7819 */ /* 0x000fe40000011606 */
[----:B0-----:R-:W-:Y:S02]  /*0e60*/  IADD3 R66, P0, R32, UR6, RZ ;  /* 0x0000000620427c10 */ /* 0x001fe4000ff1e0ff */
[----:B------:R-:W-:Y:S02]  /*0e70*/  LEA.HI.SX32 R15, R6, R15, 0x13 ;  /* 0x0000000f060f7211 */ /* 0x000fe400078f9aff */
[----:B------:R-:W-:Y:S02]  /*0e80*/  IADD3.X R67, R33, UR7, RZ, P0, !PT ;  /* 0x0000000721437c10 */ /* 0x000fe400087fe4ff */
[----:B------:R-:W-:Y:S01]  /*0e90*/  SHF.L.U32 R17, R15, 0x4, RZ ;  /* 0x000000040f117819 */ /* 0x000fe200000006ff */
[----:B------:R-:W-:Y:S01]  /*0ea0*/  IMAD.WIDE R32, R11, 0x4, R66 ;  /* 0x000000040b207825 */ /* 0x000fe200078e0242 */
[----:B------:R-:W-:Y:S01]  /*0eb0*/  HFMA2.MMA R34, -RZ, RZ, 0, 0 ;  /* 0x00000000ff227435 */ /* 0x000fe200000001ff */
[----:B------:R-:W-:-:S02]  /*0ec0*/  VIMNMX R15, R28, 0x2, PT ;  /* 0x000000021c0f7848 */ /* 0x000fc40003fe0100 */
[----:B------:R-:W-:Y:S02]  /*0ed0*/  IMAD.MOV.U32 R45, RZ, RZ, RZ ;  /* 0x000000ffff2d7224 */ /* 0x000fe400078e00ff */
[----:B------:R-:W-:-:S04]  /*0ee0*/  IMAD.WIDE R32, R17, 0x4, R32 ;  /* 0x0000000411207825 */ /* 0x000fc800078e0220 */
[----:B------:R-:W-:Y:S01]  /*0ef0*/  IMAD.WIDE R62, R9, 0x4, R62 ;  /* 0x00000004093e7825 */ /* 0x000fe200078e023e */
[----:B------:R0:W2:Y:S03]  /*0f00*/  @!P1 LDG.E.EL R45, desc[UR4][R32.64] ;  /* 0x00000004202d9981 */ /* 0x0000a6000c2e1900 */
[----:B------:R-:W-:Y:S01]  /*0f10*/  IMAD.WIDE R66, R19, 0x4, R66 ;  /* 0x0000000413427825 */ /* 0x000fe200078e0242 */
[----:B------:R1:W2:Y:S03]  /*0f20*/  @!P1 LDG.E.EL R34, desc[UR4][R62.64+0x4] ;  /* 0x000004043e229981 */ /* 0x0002a6000c2e1900 */
[----:B0-----:R-:W-:-:S04]  /*0f30*/  IMAD.WIDE R32, R15, 0x10, R58 ;  /* 0x000000100f207825 */ /* 0x001fc800078e023a */
[----:B------:R-:W-:Y:S01]  /*0f40*/  IMAD.WIDE R66, R17, 0x4, R66 ;  /* 0x0000000411427825 */ /* 0x000fe200078e0242 */
[----:B-1----:R-:W-:-:S04]  /*0f50*/  IADD3 R62, P0, R32, R30, RZ ;  /* 0x0000001e203e7210 */ /* 0x002fc80007f1e0ff */
[----:B------:R-:W-:Y:S01]  /*0f60*/  IADD3.X R63, R33, R31, RZ, P0, !PT ;  /* 0x0000001f213f7210 */ /* 0x000fe200007fe4ff */
[----:B------:R0:W3:Y:S01]  /*0f70*/  @!P1 LDG.E.EL R20, desc[UR4][R66.64] ;  /* 0x0000000442149981 */ /* 0x0000e2000c2e1900 */
[----:B------:R-:W-:Y:S01]  /*0f80*/  VIMNMX R31, R0, 0x2, PT ;  /* 0x00000002001f7848 */ /* 0x000fe20003fe0100 */
[----:B------:R-:W-:Y:S02]  /*0f90*/  IMAD.MOV.U32 R49, RZ, RZ, RZ ;  /* 0x000000ffff317224 */ /* 0x000fe400078e00ff */
[----:B------:R-:W-:Y:S01]  /*0fa0*/  IMAD.WIDE R64, R9, 0x4, R64 ;  /* 0x0000000409407825 */ /* 0x000fe200078e0240 */
[----:B------:R-:W-:Y:S02]  /*0fb0*/  VIMNMX R21, R38, 0x2, PT ;  /* 0x0000000226157848 */ /* 0x000fe40003fe0100 */
[----:B0-----:R-:W-:Y:S01]  /*0fc0*/  IADD3 R66, P0, R32, R60, RZ ;  /* 0x0000003c20427210 */ /* 0x001fe20007f1e0ff */
[----:B------:R-:W-:Y:S01]  /*0fd0*/  IMAD.WIDE R30, R31, 0x10, R58 ;  /* 0x000000101f1e7825 */ /* 0x000fe200078e023a */
[----:B------:R0:W2:Y:S02]  /*0fe0*/  @!P1 LDG.E.EL R49, desc[UR4][R64.64+0x4] ;  /* 0x0000040440319981 */ /* 0x0000a4000c2e1900 */
[----:B------:R-:W-:Y:S01]  /*0ff0*/  IADD3.X R67, R33, R61, RZ, P0, !PT ;  /* 0x0000003d21437210 */ /* 0x000fe200007fe4ff */
[----:B------:R-:W-:Y:S01]  /*1000*/  IMAD.MOV.U32 R60, RZ, RZ, RZ ;  /* 0x000000ffff3c7224 */ /* 0x000fe200078e00ff */
[----:B------:R-:W-:Y:S01]  /*1010*/  IADD3 R61, R29, 0x203, RZ ;  /* 0x000002031d3d7810 */ /* 0x000fe20007ffe0ff */
[----:B------:R-:W-:-:S02]  /*1020*/  IMAD.MOV.U32 R15, RZ, RZ, RZ ;  /* 0x000000ffff0f7224 */ /* 0x000fc400078e00ff */
[----:B------:R-:W-:Y:S01]  /*1030*/  IMAD.WIDE R62, R35, 0x4, R62 ;  /* 0x00000004233e7825 */ /* 0x000fe200078e023e */
[----:B0-----:R-:W-:-:S03]  /*1040*/  IADD3 R64, P0, R30, R42, RZ ;  /* 0x0000002a1e407210 */ /* 0x001fc60007f1e0ff */
[----:B------:R-:W-:Y:S01]  /*1050*/  IMAD.WIDE R58, R21, 0x10, R58 ;  /* 0x00000010153a7825 */ /* 0x000fe200078e023a */
[----:B------:R0:W2:Y:S03]  /*1060*/  @!P2 LDG.E.EL R15, desc[UR4][R62.64+0x4] ;  /* 0x000004043e0fa981 */ /* 0x0000a6000c2e1900 */
[----:B------:R-:W-:-:S04]  /*1070*/  IMAD.HI R6, R61, -0x7df7df7d, R60 ;  /* 0x820820833d067827 */ /* 0x000fc800078e023c */
[----:B------:R-:W-:Y:S01]  /*1080*/  IMAD.X R65, R31, 0x1, R43, P0 ;  /* 0x000000011f417824 */ /* 0x000fe200000e062b */
[----:B------:R-:W-:Y:S02]  /*1090*/  SHF.R.U32.HI R53, RZ, 0x1f, R6 ;  /* 0x0000001fff357819 */ /* 0x000fe40000011606 */
[----:B0-----:R-:W-:Y:S02]  /*10a0*/  IADD3 R62, P0, R58, UR6, RZ ;  /* 0x000000063a3e7c10 */ /* 0x001fe4000ff1e0ff */
[----:B------:R-:W-:Y:S02]  /*10b0*/  LEA.HI.SX32 R53, R6, R53, 0x1a ;  /* 0x0000003506357211 */ /* 0x000fe400078fd2ff */
[----:B------:R-:W-:-:S03]  /*10c0*/  IADD3.X R63, R59, UR7, RZ, P0, !PT ;  /* 0x000000073b3f7c10 */ /* 0x000fc600087fe4ff */
[----:B------:R-:W-:Y:S02]  /*10d0*/  IMAD R6, R53, -0x7e, R61 ;  /* 0xffffff8235067824 */ /* 0x000fe400078e023d */
[----:B------:R-:W-:-:S03]  /*10e0*/  IMAD.WIDE R58, R5, 0x4, R62 ;  /* 0x00000004053a7825 */ /* 0x000fc600078e023e */
[----:B------:R-:W-:Y:S01]  /*10f0*/  I2FP.F32.S32 R6, R6 ;  /* 0x0000000600067245 */ /* 0x000fe20000201400 */
[----:B------:R-:W-:Y:S02]  /*1100*/  IMAD.MOV.U32 R24, RZ, RZ, RZ ;  /* 0x000000ffff187224 */ /* 0x000fe400078e00ff */
[----:B------:R-:W-:-:S04]  /*1110*/  IMAD.WIDE R58, R17, 0x4, R58 ;  /* 0x00000004113a7825 */ /* 0x000fc800078e023a */
[----:B------:R-:W-:Y:S01]  /*1120*/  FMUL R53, R6, 0.024000000208616256714 ;  /* 0x3cc49ba606357820 */ /* 0x000fe20000400000 */
[----:B------:R-:W-:Y:S01]  /*1130*/  IADD3 R32, P0, R32, UR6, RZ ;  /* 0x0000000620207c10 */ /* 0x000fe2000ff1e0ff */
[----:B------:R0:W4:Y:S03]  /*1140*/  @!P1 LDG.E.EL R24, desc[UR4][R58.64] ;  /* 0x000000043a189981 */ /* 0x000126000c2e1900 */
[----:B------:R-:W-:Y:S02]  /*1150*/  FMNMX R53, RZ, R53, !PT ;  /* 0x00000035ff357209 */ /* 0x000fe40007800000 */
[----:B------:R-:W-:Y:S01]  /*1160*/  IADD3.X R33, R33, UR7, RZ, P0, !PT ;  /* 0x0000000721217c10 */ /* 0x000fe200087fe4ff */
[----:B0-----:R-:W-:Y:S01]  /*1170*/  IMAD.WIDE R58, R2, 0x4, R62 ;  /* 0x00000004023a7825 */ /* 0x001fe200078e023e */
[----:B------:R-:W-:-:S03]  /*1180*/  HFMA2.MMA R22, -RZ, RZ, 0, 0 ;  /* 0x00000000ff167435 */ /* 0x000fc600000001ff */
[----:B------:R-:W-:Y:S02]  /*1190*/  IMAD.WIDE R58, R17, 0x4, R58 ;  /* 0x00000004113a7825 */ /* 0x000fe400078e023a */
[----:B------:R-:W0:Y:S02]  /*11a0*/  F2I.TRUNC.NTZ R17, R53 ;  /* 0x0000003500117305 */ /* 0x000e24000020f100 */
[----:B------:R-:W-:-:S03]  /*11b0*/  IMAD.WIDE R60, R3, 0x4, R32 ;  /* 0x00000004033c7825 */ /* 0x000fc600078e0220 */
[----:B------:R1:W5:Y:S01]  /*11c0*/  @!P1 LDG.E.EL R22, desc[UR4][R58.64] ;  /* 0x000000043a169981 */ /* 0x000362000c2e1900 */
[----:B------:R-:W-:-:S04]  /*11d0*/  IMAD.WIDE R32, R27, 0x4, R32 ;  /* 0x000000041b207825 */ /* 0x000fc800078e0220 */
[----:B------:R-:W-:Y:S02]  /*11e0*/  IMAD.MOV.U32 R6, RZ, RZ, RZ ;  /* 0x000000ffff067224 */ /* 0x000fe400078e00ff */
[----:B------:R-:W-:Y:S01]  /*11f0*/  IMAD.WIDE R32, R35, 0x4, R32 ;  /* 0x0000000423207825 */ /* 0x000fe200078e0220 */
[----:B-1----:R-:W-:-:S04]  /*1200*/  IADD3 R58, P0, R30, UR6, RZ ;  /* 0x000000061e3a7c10 */ /* 0x002fc8000ff1e0ff */
[----:B------:R1:W5:Y:S01]  /*1210*/  @!P2 LDG.E.EL R6, desc[UR4][R32.64] ;  /* 0x000000042006a981 */ /* 0x000362000c2e1900 */
[----:B------:R-:W-:Y:S02]  /*1220*/  IADD3.X R59, R31, UR7, RZ, P0, !PT ;  /* 0x000000071f3b7c10 */ /* 0x000fe400087fe4ff */
[----:B0-----:R-:W-:Y:S02]  /*1230*/  ISETP.LT.U32.AND P0, PT, R17, 0x2, PT ;  /* 0x000000021100780c */ /* 0x001fe40003f01070 */
[----:B-1----:R-:W-:-:S04]  /*1240*/  SHF.R.S32.HI R32, RZ, 0x1f, R17 ;  /* 0x0000001fff207819 */ /* 0x002fc80000011411 */
[C---:B------:R-:W-:Y:S02]  /*1250*/  ISETP.LT.AND.EX P0, PT, R32.reuse, RZ, PT, P0 ;  /* 0x000000ff2000720c */ /* 0x040fe40003f01300 */
[----:B------:R-:W-:Y:S02]  /*1260*/  CS2R R42, SRZ ;  /* 0x00000000002a7805 */ /* 0x000fe4000001ff00 */
[----:B------:R-:W-:Y:S01]  /*1270*/  SEL R33, R17, 0x2, P0 ;  /* 0x0000000211217807 */ /* 0x000fe20000000000 */
[----:B------:R-:W-:Y:S01]  /*1280*/  IMAD.WIDE R60, R35, 0x4, R60 ;  /* 0x00000004233c7825 */ /* 0x000fe200078e023c */
[----:B------:R-:W-:Y:S02]  /*1290*/  SEL R62, R32, RZ, P0 ;  /* 0x000000ff203e7207 */ /* 0x000fe40000000000 */
[C---:B------:R-:W-:Y:S02]  /*12a0*/  LEA R32, P0, R33.reuse, UR6, 0x2 ;  /* 0x0000000621207c11 */ /* 0x040fe4000f8010ff */
[----:B------:R0:W5:Y:S02]  /*12b0*/  @!P2 LDG.E.EL R42, desc[UR4][R60.64] ;  /* 0x000000043c2aa981 */ /* 0x000164000c2e1900 */
[----:B------:R-:W-:-:S02]  /*12c0*/  LEA.HI.X R33, R33, UR7, R62, 0x2, P0 ;  /* 0x0000000721217c11 */ /* 0x000fc400080f143e */
[----:B------:R-:W-:Y:S01]  /*12d0*/  IADD3 R30, P0, R30, R32, RZ ;  /* 0x000000201e1e7210 */ /* 0x000fe20007f1e0ff */
[----:B------:R-:W-:Y:S02]  /*12e0*/  IMAD.MOV.U32 R10, RZ, RZ, RZ ;  /* 0x000000ffff0a7224 */ /* 0x000fe400078e00ff */
[----:B0-----:R-:W-:-:S04]  /*12f0*/  IMAD.WIDE R60, R18, 0x4, R58 ;  /* 0x00000004123c7825 */ /* 0x001fc800078e023a */
[----:B------:R-:W-:Y:S02]  /*1300*/  IMAD.X R31, R31, 0x1, R33, P0 ;  /* 0x000000011f1f7824 */ /* 0x000fe400000e0621 */
[----:B------:R-:W-:-:S04]  /*1310*/  IMAD.WIDE R60, R35, 0x4, R60 ;  /* 0x00000004233c7825 */ /* 0x000fc800078e023c */
[----:B------:R-:W-:Y:S01]  /*1320*/  IMAD.WIDE R32, R26, 0x4, R32 ;  /* 0x000000041a207825 */ /* 0x000fe200078e0220 */
[----:B------:R0:W5:Y:S03]  /*1330*/  @!P2 LDG.E.EL R10, desc[UR4][R60.64] ;  /* 0x000000043c0aa981 */ /* 0x000166000c2e1900 */
[----:B------:R-:W-:-:S04]  /*1340*/  IMAD.WIDE R58, R17, 0x4, R58 ;  /* 0x00000004113a7825 */ /* 0x000fc800078e023a */
[C---:B0-----:R-:W-:Y:S02]  /*1350*/  IMAD.WIDE R60, R35.reuse, 0x4, R32 ;  /* 0x00000004233c7825 */ /* 0x041fe400078e0220 */
[----:B------:R-:W0:Y:S01]  /*1360*/  LDC.64 R32, c[0x0][0x210] ;  /* 0x00008400ff207b82 */ /* 0x000e220000000a00 */
[----:B------:R-:W-:Y:S01]  /*1370*/  MOV R8, RZ ;  /* 0x000000ff00087202 */ /* 0x000fe20000000f00 */
[----:B------:R-:W-:-:S04]  /*1380*/  IMAD.WIDE R58, R35, 0x4, R58 ;  /* 0x00000004233a7825 */ /* 0x000fc800078e023a */
[----:B------:R-:W-:Y:S01]  /*1390*/  IMAD.IADD R12, R9, 0x1, R12 ;  /* 0x00000001090c7824 */ /* 0x000fe200078e020c */
[----:B------:R1:W5:Y:S01]  /*13a0*/  @!P2 LDG.E.EL R8, desc[UR4][R58.64] ;  /* 0x000000043a08a981 */ /* 0x000362000c2e1900 */
[----:B------:R-:W-:Y:S01]  /*13b0*/  IMAD.WIDE R30, R35, 0x4, R30 ;  /* 0x00000004231e7825 */ /* 0x000fe200078e021e */
[----:B------:R-:W-:Y:S02]  /*13c0*/  I2FP.F32.S32 R63, R11 ;  /* 0x0000000b003f7245 */ /* 0x000fe40000201400 */
[----:B------:R-:W-:Y:S01]  /*13d0*/  IADD3 R11, R11, R12, RZ ;  /* 0x0000000c0b0b7210 */ /* 0x000fe20007ffe0ff */
[----:B------:R-:W-:Y:S01]  /*13e0*/  IMAD.WIDE R68, R9, 0x4, R68 ;  /* 0x0000000409447825 */ /* 0x000fe200078e0244 */
[----:B-1----:R-:W-:-:S03]  /*13f0*/  CS2R R58, SRZ ;  /* 0x00000000003a7805 */ /* 0x002fc6000001ff00 */
[----:B------:R-:W-:Y:S02]  /*1400*/  IMAD.IADD R9, R9, 0x1, R36 ;  /* 0x0000000109097824 */ /* 0x000fe400078e0224 */
[----:B------:R-:W-:Y:S01]  /*1410*/  IMAD.MOV.U32 R36, RZ, RZ, RZ ;  /* 0x000000ffff247224 */ /* 0x000fe200078e00ff */
[----:B------:R0:W5:Y:S01]  /*1420*/  @!P2 LDG.E.EL R59, desc[UR4][R30.64+0x4] ;  /* 0x000004041e3ba981 */ /* 0x000162000c2e1900 */
[----:B------:R-:W-:-:S03]  /*1430*/  IADD3 R62, R35, R13, RZ ;  /* 0x0000000d233e7210 */ /* 0x000fc60007ffe0ff */
[----:B------:R1:W5:Y:S01]  /*1440*/  @!P2 LDG.E.EL R58, desc[UR4][R60.64+0x4] ;  /* 0x000004043c3aa981 */ /* 0x000362000c2e1900 */
[----:B0-----:R-:W-:Y:S01]  /*1450*/  IMAD.WIDE R30, R11, 0x4, R32 ;  /* 0x000000040b1e7825 */ /* 0x001fe200078e0220 */
[----:B------:R-:W-:-:S03]  /*1460*/  IADD3 R11, R19, R12, RZ ;  /* 0x0000000c130b7210 */ /* 0x000fc60007ffe0ff */
[----:B------:R-:W-:Y:S01]  /*1470*/  IMAD.MOV.U32 R12, RZ, RZ, RZ ;  /* 0x000000ffff0c7224 */ /* 0x000fe200078e00ff */
[----:B------:R0:W5:Y:S01]  /*1480*/  @!P1 LDG.E.EL R36, desc[UR4][R30.64] ;  /* 0x000000041e249981 */ /* 0x000162000c2e1900 */
[----:B-1----:R-:W-:Y:S01]  /*1490*/  I2FP.F32.S32 R60, R19 ;  /* 0x00000013003c7245 */ /* 0x002fe20000201400 */
[--C-:B------:R-:W-:Y:S02]  /*14a0*/  IMAD.IADD R19, R2, 0x1, R9.reuse ;  /* 0x0000000102137824 */ /* 0x100fe400078e0209 */
[----:B------:R-:W-:Y:S02]  /*14b0*/  IMAD.IADD R61, R5, 0x1, R9 ;  /* 0x00000001053d7824 */ /* 0x000fe400078e0209 */
[----:B0-----:R-:W-:Y:S01]  /*14c0*/  IMAD.WIDE R30, R11, 0x4, R32 ;  /* 0x000000040b1e7825 */ /* 0x001fe200078e0220 */
[----:B------:R-:W-:-:S03]  /*14d0*/  HFMA2.MMA R11, -RZ, RZ, 0, 0 ;  /* 0x00000000ff0b7435 */ /* 0x000fc600000001ff */
[----:B------:R-:W-:Y:S01]  /*14e0*/  IMAD.MOV.U32 R9, RZ, RZ, RZ ;  /* 0x000000ffff097224 */ /* 0x000fe200078e00ff */
[----:B------:R0:W5:Y:S01]  /*14f0*/  @!P1 LDG.E.EL R12, desc[UR4][R30.64] ;  /* 0x000000041e0c9981 */ /* 0x000162000c2e1900 */
[----:B------:R-:W-:Y:S01]  /*1500*/  IMAD.IADD R26, R35, 0x1, R26 ;  /* 0x00000001231a7824 */ /* 0x000fe200078e021a */
[C---:B------:R-:W-:Y:S01]  /*1510*/  FSETP.GT.AND P4, PT, R57.reuse, R60, PT ;  /* 0x0000003c3900720b */ /* 0x040fe20003f84000 */
[----:B------:R-:W-:Y:S01]  /*1520*/  FADD R57, R57, -R60 ;  /* 0x8000003c39397221 */ /* 0x000fe20000000000 */
[----:B------:R-:W-:Y:S01]  /*1530*/  MOV R13, RZ ;  /* 0x000000ff000d7202 */ /* 0x000fe20000000f00 */
[----:B0-----:R-:W-:-:S04]  /*1540*/  IMAD.WIDE R30, R19, 0x4, R32 ;  /* 0x00000004131e7825 */ /* 0x001fc800078e0220 */
[----:B------:R-:W-:Y:S01]  /*1550*/  IMAD.IADD R19, R3, 0x1, R62 ;  /* 0x0000000103137824 */ /* 0x000fe200078e023e */
[----:B------:R0:W5:Y:S01]  /*1560*/  @!P1 LDG.E.EL R9, desc[UR4][R30.64] ;  /* 0x000000041e099981 */ /* 0x000162000c2e1900 */
[----:B------:R-:W-:-:S04]  /*1570*/  IMAD.WIDE R66, R35, 0x4, R66 ;  /* 0x0000000423427825 */ /* 0x000fc800078e0242 */
[----:B------:R-:W-:Y:S01]  /*1580*/  IMAD.WIDE R64, R35, 0x4, R64 ;  /* 0x0000000423407825 */ /* 0x000fe200078e0240 */
[----:B------:R-:W-:-:S03]  /*1590*/  IADD3 R35, R18, R26, RZ ;  /* 0x0000001a12237210 */ /* 0x000fc60007ffe0ff */
[--C-:B------:R-:W-:Y:S01]  /*15a0*/  IMAD.WIDE R60, R61, 0x4, R32.reuse ;  /* 0x000000043d3c7825 */ /* 0x100fe200078e0220 */
[----:B------:R-:W-:Y:S01]  /*15b0*/  I2FP.F32.S32 R5, R5 ;  /* 0x0000000500057245 */ /* 0x000fe20000201400 */
[----:B------:R-:W5:Y:S02]  /*15c0*/  @!P2 LDG.E.EL R43, desc[UR4][R64.64+0x4] ;  /* 0x00000404402ba981 */ /* 0x000f64000c2e1900 */
[----:B0-----:R-:W-:Y:S02]  /*15d0*/  IMAD.WIDE R30, R19, 0x4, R32 ;  /* 0x00000004131e7825 */ /* 0x001fe400078e0220 */
[----:B------:R0:W5:Y:S04]  /*15e0*/  @!P1 LDG.E.EL R11, desc[UR4][R60.64] ;  /* 0x000000043c0b9981 */ /* 0x000168000c2e1900 */
[----:B------:R1:W5:Y:S01]  /*15f0*/  @!P2 LDG.E.EL R13, desc[UR4][R30.64] ;  /* 0x000000041e0da981 */ /* 0x000362000c2e1900 */
[----:B------:R-:W-:-:S02]  /*1600*/  IMAD.MOV.U32 R47, RZ, RZ, RZ ;  /* 0x000000ffff2f7224 */ /* 0x000fc400078e00ff */
[----:B0-----:R-:W-:Y:S01]  /*1610*/  IMAD.IADD R61, R27, 0x1, R62 ;  /* 0x000000011b3d7824 */ /* 0x001fe200078e023e */
[----:B------:R-:W-:Y:S01]  /*1620*/  FSETP.GT.AND P3, PT, R16, R5, PT ;  /* 0x000000051000720b */ /* 0x000fe20003f64000 */
[----:B------:R-:W-:Y:S02]  /*1630*/  IMAD.MOV.U32 R21, RZ, RZ, RZ ;  /* 0x000000ffff157224 */ /* 0x000fe400078e00ff */
[----:B------:R-:W5:Y:S01]  /*1640*/  @!P1 LDG.E.EL R47, desc[UR4][R68.64+0x4] ;  /* 0x00000404442f9981 */ /* 0x000f62000c2e1900 */
[----:B-1----:R-:W-:-:S04]  /*1650*/  IMAD.WIDE R30, R35, 0x4, R32 ;  /* 0x00000004231e7825 */ /* 0x002fc800078e0220 */
[----:B------:R-:W-:Y:S02]  /*1660*/  IMAD.IADD R35, R17, 0x1, R26 ;  /* 0x0000000111237824 */ /* 0x000fe400078e021a */
[----:B------:R-:W-:-:S04]  /*1670*/  IMAD.WIDE R60, R61, 0x4, R32 ;  /* 0x000000043d3c7825 */ /* 0x000fc800078e0220 */
[----:B------:R-:W-:Y:S01]  /*1680*/  FADD R16, R16, -R5 ;  /* 0x8000000510107221 */ /* 0x000fe20000000000 */
[----:B------:R-:W5:Y:S01]  /*1690*/  @!P2 LDG.E.EL R21, desc[UR4][R66.64+0x4] ;  /* 0x000004044215a981 */ /* 0x000f62000c2e1900 */
[----:B------:R-:W-:Y:S01]  /*16a0*/  IMAD.WIDE R32, R35, 0x4, R32 ;  /* 0x0000000423207825 */ /* 0x000fe200078e0220 */
[----:B------:R-:W-:-:S03]  /*16b0*/  HFMA2.MMA R35, -RZ, RZ, 0, 0 ;  /* 0x00000000ff237435 */ /* 0x000fc600000001ff */
[----:B------:R-:W-:Y:S02]  /*16c0*/  IMAD.MOV.U32 R5, RZ, RZ, RZ ;  /* 0x000000ffff057224 */ /* 0x000fe400078e00ff */
[----:B------:R-:W-:-:S04]  /*16d0*/  IMAD.MOV.U32 R19, RZ, RZ, RZ ;  /* 0x000000ffff137224 */ /* 0x000fc800078e00ff */
[----:B------:R0:W5:Y:S04]  /*16e0*/  @!P2 LDG.E.EL R5, desc[UR4][R30.64] ;  /* 0x000000041e05a981 */ /* 0x000168000c2e1900 */
[----:B------:R-:W5:Y:S04]  /*16f0*/  @!P2 LDG.E.EL R19, desc[UR4][R60.64] ;  /* 0x000000043c13a981 */ /* 0x000f68000c2e1900 */
[----:B------:R-:W5:Y:S01]  /*1700*/  @!P2 LDG.E.EL R35, desc[UR4][R32.64] ;  /* 0x000000042023a981 */ /* 0x000f62000c2e1900 */
[----:B------:R-:W-:-:S05]  /*1710*/  I2FP.F32.S32 R3, R3 ;  /* 0x0000000300037245 */ /* 0x000fca0000201400 */
[----:B------:R-:W-:Y:S01]  /*1720*/  FADD R56, R56, -R3 ;  /* 0x8000000338387221 */ /* 0x000fe20000000000 */
[----:B------:R-:W-:-:S04]  /*1730*/  I2FP.F32.S32 R3, R2 ;  /* 0x0000000200037245 */ /* 0x000fc80000201400 */
[C---:B------:R-:W-:Y:S01]  /*1740*/  FSETP.GT.AND P0, PT, R52.reuse, R3, PT ;  /* 0x000000033400720b */ /* 0x040fe20003f04000 */
[----:B------:R-:W-:Y:S01]  /*1750*/  FADD R3, R52, -R3 ;  /* 0x8000000334037221 */ /* 0x000fe20000000000 */
[----:B------:R-:W-:Y:S02]  /*1760*/  I2FP.F32.S32 R26, R27 ;  /* 0x0000001b001a7245 */ /* 0x000fe40000201400 */
[----:B------:R-:W-:Y:S02]  /*1770*/  I2FP.F32.S32 R27, R18 ;  /* 0x00000012001b7245 */ /* 0x000fe40000201400 */
[----:B------:R-:W-:Y:S02]  /*1780*/  I2FP.F32.S32 R18, R17 ;  /* 0x0000001100127245 */ /* 0x000fe40000201400 */
[----:B------:R-:W-:Y:S01]  /*1790*/  FSEL R3, R3, RZ, P0 ;  /* 0x000000ff03037208 */ /* 0x000fe20000000000 */
[----:B------:R-:W-:Y:S01]  /*17a0*/  FADD R54, R54, -R27 ;  /* 0x8000001b36367221 */ /* 0x000fe20000000000 */
[C---:B------:R-:W-:Y:S01]  /*17b0*/  FSETP.GT.AND P5, PT, R40.reuse, R63, PT ;  /* 0x0000003f2800720b */ /* 0x040fe20003fa4000 */
[----:B------:R-:W-:Y:S01]  /*17c0*/  FADD R53, R53, -R18 ;  /* 0x8000001235357221 */ /* 0x000fe20000000000 */
[----:B------:R-:W-:Y:S01]  /*17d0*/  FMNMX R18, R3, 1, PT ;  /* 0x3f80000003127809 */ /* 0x000fe20003800000 */
[----:B------:R-:W-:Y:S01]  /*17e0*/  FADD R40, R40, -R63 ;  /* 0x8000003f28287221 */ /* 0x000fe20000000000 */
[----:B------:R-:W-:Y:S01]  /*17f0*/  I2FP.F32.S32 R25, R25 ;  /* 0x0000001900197245 */ /* 0x000fe20000201400 */
[----:B------:R-:W1:Y:S01]  /*1800*/  LDC.64 R2, c[0x0][0x218] ;  /* 0x00008600ff027b82 */ /* 0x000e620000000a00 */
[----:B------:R-:W-:Y:S01]  /*1810*/  I2FP.F32.S32 R17, R38 ;  /* 0x0000002600117245 */ /* 0x000fe20000201400 */
[----:B------:R-:W-:Y:S01]  /*1820*/  FADD R55, R55, -R26 ;  /* 0x8000001a37377221 */ /* 0x000fe20000000000 */
[----:B0-----:R-:W-:Y:S01]  /*1830*/  I2FP.F32.S32 R31, R0 ;  /* 0x00000000001f7245 */ /* 0x001fe20000201400 */
[----:B------:R-:W-:Y:S01]  /*1840*/  FADD R50, R50, -R25 ;  /* 0x8000001932327221 */ /* 0x000fe20000000000 */
[----:B------:R-:W-:Y:S01]  /*1850*/  FMNMX R56, RZ, R56, !PT ;  /* 0x00000038ff387209 */ /* 0x000fe20007800000 */
[----:B------:R-:W-:Y:S01]  /*1860*/  FADD R48, R48, -R17 ;  /* 0x8000001130307221 */ /* 0x000fe20000000000 */
[----:B------:R-:W-:-:S02]  /*1870*/  FSEL R0, R40, RZ, P5 ;  /* 0x000000ff28007208 */ /* 0x000fc40002800000 */
[----:B------:R-:W-:Y:S02]  /*1880*/  FMNMX R54, RZ, R54, !PT ;  /* 0x00000036ff367209 */ /* 0x000fe40007800000 */
[----:B------:R-:W-:Y:S02]  /*1890*/  FMNMX R53, RZ, R53, !PT ;  /* 0x00000035ff357209 */ /* 0x000fe40007800000 */
[----:B------:R-:W-:Y:S02]  /*18a0*/  I2FP.F32.S32 R27, R28 ;  /* 0x0000001c001b7245 */ /* 0x000fe40000201400 */
[----:B------:R-:W-:Y:S02]  /*18b0*/  FSEL R16, R16, RZ, P3 ;  /* 0x000000ff10107208 */ /* 0x000fe40001800000 */
[----:B------:R-:W-:Y:S02]  /*18c0*/  FSEL R17, R57, RZ, P4 ;  /* 0x000000ff39117208 */ /* 0x000fe40002000000 */
[----:B------:R-:W-:-:S02]  /*18d0*/  FMNMX R55, RZ, R55, !PT ;  /* 0x00000037ff377209 */ /* 0x000fc40007800000 */
[----:B------:R-:W-:Y:S01]  /*18e0*/  FSETP.GEU.AND P5, PT, R56, 1, PT ;  /* 0x3f8000003800780b */ /* 0x000fe20003fae000 */
[----:B--2---:R-:W-:Y:S01]  /*18f0*/  FADD R34, R34, -R45 ;  /* 0x8000002d22227221 */ /* 0x004fe20000000000 */
[----:B------:R-:W-:Y:S02]  /*1900*/  FMNMX R0, R0, 1, PT ;  /* 0x3f80000000007809 */ /* 0x000fe40003800000 */
[----:B------:R-:W-:Y:S02]  /*1910*/  FSETP.GEU.AND P3, PT, R54, 1, PT ;  /* 0x3f8000003600780b */ /* 0x000fe40003f6e000 */
[----:B------:R-:W-:Y:S01]  /*1920*/  FSETP.GEU.AND P0, PT, R53, 1, PT ;  /* 0x3f8000003500780b */ /* 0x000fe20003f0e000 */
[----:B------:R-:W-:Y:S01]  /*1930*/  FADD R46, R46, -R27 ;  /* 0x8000001b2e2e7221 */ /* 0x000fe20000000000 */
[----:B------:R-:W-:Y:S02]  /*1940*/  FMNMX R16, R16, 1, PT ;  /* 0x3f80000010107809 */ /* 0x000fe40003800000 */
[----:B------:R-:W-:-:S02]  /*1950*/  FMNMX R50, RZ, R50, !PT ;  /* 0x00000032ff327209 */ /* 0x000fc40007800000 */
[----:B------:R-:W-:Y:S01]  /*1960*/  FMNMX R48, RZ, R48, !PT ;  /* 0x00000030ff307209 */ /* 0x000fe20007800000 */
[----:B---3--:R-:W-:Y:S01]  /*1970*/  FADD R51, R51, -R20 ;  /* 0x8000001433337221 */ /* 0x008fe20000000000 */
[----:B------:R-:W-:Y:S01]  /*1980*/  FMNMX R17, R17, 1, PT ;  /* 0x3f80000011117809 */ /* 0x000fe20003800000 */
[----:B------:R-:W-:Y:S01]  /*1990*/  FADD R44, R44, -R31 ;  /* 0x8000001f2c2c7221 */ /* 0x000fe20000000000 */
[----:B------:R-:W-:Y:S02]  /*19a0*/  FSETP.GEU.AND P4, PT, R55, 1, PT ;  /* 0x3f8000003700780b */ /* 0x000fe40003f8e000 */
[----:B------:R-:W-:Y:S01]  /*19b0*/  FSEL R27, R56, 1, !P5 ;  /* 0x3f800000381b7808 */ /* 0x000fe20006800000 */
[----:B------:R-:W-:Y:S01]  /*19c0*/  FFMA R45, R0, R34, R45 ;  /* 0x00000022002d7223 */ /* 0x000fe2000000002d */
[----:B------:R-:W-:Y:S02]  /*19d0*/  FSEL R25, R54, 1, !P3 ;  /* 0x3f80000036197808 */ /* 0x000fe40005800000 */
[----:B------:R-:W-:-:S02]  /*19e0*/  FSEL R26, R53, 1, !P0 ;  /* 0x3f800000351a7808 */ /* 0x000fc40004000000 */
[----:B------:R-:W-:Y:S02]  /*19f0*/  FSETP.GEU.AND P3, PT, R50, 1, PT ;  /* 0x3f8000003200780b */ /* 0x000fe40003f6e000 */
[----:B------:R-:W-:Y:S01]  /*1a00*/  FSETP.GEU.AND P0, PT, R48, 1, PT ;  /* 0x3f8000003000780b */ /* 0x000fe20003f0e000 */
[----:B------:R-:W-:Y:S01]  /*1a10*/  FFMA R20, R17, R51, R20 ;  /* 0x0000003311147223 */ /* 0x000fe20000000014 */
[----:B------:R-:W-:Y:S01]  /*1a20*/  FSEL R28, R55, 1, !P4 ;  /* 0x3f800000371c7808 */ /* 0x000fe20006000000 */
[----:B----4-:R-:W-:Y:S01]  /*1a30*/  FADD R49, R49, -R24 ;  /* 0x8000001831317221 */ /* 0x010fe20000000000 */
[----:B------:R-:W-:-:S03]  /*1a40*/  FMNMX R46, RZ, R46, !PT ;  /* 0x0000002eff2e7209 */ /* 0x000fc60007800000 */
[----:B------:R-:W-:Y:S01]  /*1a50*/  FFMA R24, R16, R49, R24 ;  /* 0x0000003110187223 */ /* 0x000fe20000000018 */
[----:B------:R-:W-:Y:S01]  /*1a60*/  FMNMX R44, RZ, R44, !PT ;  /* 0x0000002cff2c7209 */ /* 0x000fe20007800000 */
[----:B-1----:R-:W-:-:S04]  /*1a70*/  IMAD.WIDE R2, R29, 0x4, R2 ;  /* 0x000000041d027825 */ /* 0x002fc800078e0202 */
[----:B-----5:R-:W-:-:S04]  /*1a80*/  FADD R15, R15, -R42 ;  /* 0x8000002a0f0f7221 */ /* 0x020fc80000000000 */
[----:B------:R-:W-:Y:S01]  /*1a90*/  FFMA R42, R27, R15, R42 ;  /* 0x0000000f1b2a7223 */ /* 0x000fe2000000002a */
[----:B------:R-:W-:Y:S01]  /*1aa0*/  FADD R59, R59, -R8 ;  /* 0x800000083b3b7221 */ /* 0x000fe20000000000 */
[----:B------:R-:W-:-:S04]  /*1ab0*/  FADD R7, R7, -R36 ;  /* 0x8000002407077221 */ /* 0x000fc80000000000 */
[----:B------:R-:W-:-:S04]  /*1ac0*/  FFMA R0, R0, R7, R36 ;  /* 0x0000000700007223 */ /* 0x000fc80000000024 */
[----:B------:R-:W-:Y:S01]  /*1ad0*/  FADD R45, R45, -R0 ;  /* 0x800000002d2d7221 */ /* 0x000fe20000000000 */
[----:B------:R-:W-:-:S04]  /*1ae0*/  FADD R41, R41, -R12 ;  /* 0x8000000c29297221 */ /* 0x000fc80000000000 */
[----:B------:R-:W-:Y:S01]  /*1af0*/  FFMA R41, R17, R41, R12 ;  /* 0x0000002911297223 */ /* 0x000fe2000000000c */
[----:B------:R-:W-:-:S04]  /*1b00*/  FADD R37, R37, -R9 ;  /* 0x8000000925257221 */ /* 0x000fc80000000000 */
[----:B------:R-:W-:Y:S01]  /*1b10*/  FFMA R37, R18, R37, R9 ;  /* 0x0000002512257223 */ /* 0x000fe20000000009 */
[----:B------:R-:W-:Y:S01]  /*1b20*/  FSEL R9, R50, 1, !P3 ;  /* 0x3f80000032097808 */ /* 0x000fe20005800000 */
[----:B------:R-:W-:Y:S01]  /*1b30*/  FADD R43, R43, -R10 ;  /* 0x8000000a2b2b7221 */ /* 0x000fe20000000000 */
[----:B------:R-:W-:-:S03]  /*1b40*/  FADD R39, R39, -R11 ;  /* 0x8000000b27277221 */ /* 0x000fc60000000000 */
[----:B------:R-:W-:Y:S01]  /*1b50*/  FFMA R15, R25, R43, R10 ;  /* 0x0000002b190f7223 */ /* 0x000fe2000000000a */
[----:B------:R-:W-:Y:S01]  /*1b60*/  FFMA R39, R16, R39, R11 ;  /* 0x0000002710277223 */ /* 0x000fe2000000000b */
[----:B------:R-:W-:Y:S01]  /*1b70*/  FSEL R11, R48, 1, !P0 ;  /* 0x3f800000300b7808 */ /* 0x000fe20004000000 */
[----:B------:R-:W-:Y:S01]  /*1b80*/  FADD R14, R14, -R13 ;  /* 0x8000000d0e0e7221 */ /* 0x000fe20000000000 */
[----:B------:R-:W-:Y:S01]  /*1b90*/  FADD R47, R47, -R22 ;  /* 0x800000162f2f7221 */ /* 0x000fe20000000000 */
[----:B------:R-:W-:-:S03]  /*1ba0*/  FADD R10, R24, -R39 ;  /* 0x80000027180a7221 */ /* 0x000fc60000000000 */
[----:B------:R-:W-:Y:S01]  /*1bb0*/  FFMA R22, R18, R47, R22 ;  /* 0x0000002f12167223 */ /* 0x000fe20000000016 */
[----:B------:R-:W-:Y:S01]  /*1bc0*/  FADD R20, R20, -R41 ;  /* 0x8000002914147221 */ /* 0x000fe20000000000 */
[--C-:B------:R-:W-:Y:S02]  /*1bd0*/  FADD R21, R21, -R6.reuse ;  /* 0x8000000615157221 */ /* 0x100fe40000000000 */
[----:B------:R-:W-:Y:S01]  /*1be0*/  FADD R22, R22, -R37 ;  /* 0x8000002516167221 */ /* 0x000fe20000000000 */
[----:B------:R-:W-:Y:S01]  /*1bf0*/  FSETP.GEU.AND P3, PT, R46, 1, PT ;  /* 0x3f8000002e00780b */ /* 0x000fe20003f6e000 */
[----:B------:R-:W-:Y:S01]  /*1c00*/  FFMA R6, R28, R21, R6 ;  /* 0x000000151c067223 */ /* 0x000fe20000000006 */
[----:B------:R-:W-:Y:S01]  /*1c10*/  FFMA R21, R26, R59, R8 ;  /* 0x0000003b1a157223 */ /* 0x000fe20000000008 */
[----:B------:R-:W-:Y:S01]  /*1c20*/  FSETP.GEU.AND P0, PT, R44, 1, PT ;  /* 0x3f8000002c00780b */ /* 0x000fe20003f0e000 */
[----:B------:R-:W-:Y:S01]  /*1c30*/  FFMA R13, R27, R14, R13 ;  /* 0x0000000e1b0d7223 */ /* 0x000fe2000000000d */
[----:B------:R-:W-:Y:S01]  /*1c40*/  FFMA R8, R45, R9, R0 ;  /* 0x000000092d087223 */ /* 0x000fe20000000000 */
[----:B------:R-:W-:Y:S01]  /*1c50*/  FADD R4, R4, -R5 ;  /* 0x8000000504047221 */ /* 0x000fe20000000000 */
[----:B------:R-:W-:Y:S01]  /*1c60*/  FFMA R10, R10, R11, R39 ;  /* 0x0000000b0a0a7223 */ /* 0x000fe20000000027 */
[----:B------:R-:W-:-:S02]  /*1c70*/  FADD R23, R23, -R19 ;  /* 0x8000001317177221 */ /* 0x000fc40000000000 */
[----:B------:R-:W-:Y:S01]  /*1c80*/  FFMA R4, R25, R4, R5 ;  /* 0x0000000419047223 */ /* 0x000fe20000000005 */
[----:B------:R-:W-:Y:S01]  /*1c90*/  FADD R58, R58, -R35 ;  /* 0x800000233a3a7221 */ /* 0x000fe20000000000 */
[----:B------:R-:W-:Y:S01]  /*1ca0*/  FFMA R23, R28, R23, R19 ;  /* 0x000000171c177223 */ /* 0x000fe20000000013 */
[----:B------:R-:W-:Y:S01]  /*1cb0*/  FFMA R9, R20, R9, R41 ;  /* 0x0000000914097223 */ /* 0x000fe20000000029 */
[----:B------:R-:W-:Y:S01]  /*1cc0*/  FFMA R11, R22, R11, R37 ;  /* 0x0000000b160b7223 */ /* 0x000fe20000000025 */
[----:B------:R-:W-:Y:S01]  /*1cd0*/  FFMA R58, R26, R58, R35 ;  /* 0x0000003a1a3a7223 */ /* 0x000fe20000000023 */
[----:B------:R-:W-:Y:S01]  /*1ce0*/  FSEL R46, R46, 1, !P3 ;  /* 0x3f8000002e2e7808 */ /* 0x000fe20005800000 */
[----:B------:R-:W-:Y:S01]  /*1cf0*/  FADD R42, R42, -R13 ;  /* 0x8000000d2a2a7221 */ /* 0x000fe20000000000 */
[----:B------:R-:W-:Y:S01]  /*1d00*/  FSEL R44, R44, 1, !P0 ;  /* 0x3f8000002c2c7808 */ /* 0x000fe20004000000 */
[----:B------:R-:W-:Y:S01]  /*1d10*/  FADD R15, R15, -R4 ;  /* 0x800000040f0f7221 */ /* 0x000fe20000000000 */
[----:B------:R-:W-:Y:S01]  /*1d20*/  FADD R6, R6, -R23 ;  /* 0x8000001706067221 */ /* 0x000fe20000000000 */
[----:B------:R-:W-:Y:S01]  /*1d30*/  FADD R21, R21, -R58 ;  /* 0x8000003a15157221 */ /* 0x000fe20000000000 */
[----:B------:R0:W-:Y:S01]  /*1d40*/  @!P1 STG.E.128 desc[UR4][R2.64], R8 ;  /* 0x0000000802009986 */ /* 0x0001e2000c101d04 */
[----:B------:R-:W-:Y:S01]  /*1d50*/  FFMA R12, R42, R46, R13 ;  /* 0x0000002e2a0c7223 */ /* 0x000fe2000000000d */
[----:B------:R-:W-:Y:S01]  /*1d60*/  FFMA R14, R15, R44, R4 ;  /* 0x0000002c0f0e7223 */ /* 0x000fe20000000004 */
[----:B------:R-:W-:Y:S01]  /*1d70*/  FFMA R13, R6, R46, R23 ;  /* 0x0000002e060d7223 */ /* 0x000fe20000000017 */
[----:B------:R-:W-:Y:S01]  /*1d80*/  FFMA R15, R21, R44, R58 ;  /* 0x0000002c150f7223 */ /* 0x000fe2000000003a */
[----:B0-----:R-:W-:Y:S06]  /*1d90*/  @P2 EXIT ;  /* 0x000000000000294d */ /* 0x001fec0003800000 */
[----:B------:R-:W-:Y:S01]  /*1da0*/  STG.E.128 desc[UR4][R2.64+0x800], R12 ;  /* 0x0008000c02007986 */ /* 0x000fe2000c101d04 */
[----:B------:R-:W-:Y:S05]  /*1db0*/  EXIT ;  /* 0x000000000000794d */ /* 0x000fea0003800000 */
.L_x_0:
[----:B------:R-:W-:-:S00]  /*1dc0*/  BRA `(.L_x_0) ;  /* 0xfffffffc00fc7947 */ /* 0x000fc0000383ffff */
[----:B------:R-:W-:-:S00]  /*1dd0*/  NOP ;  /* 0x0000000000007918 */ /* 0x000fc00000000000 */
        /* <DEDUP_REMOVED lines=10> */
.L_x_1:


//--------------------- .nv.constant0.triton_poi_fused__to_copy__unsafe_index_add_arange_clamp_mul_sub_0 --------------------------
	.section	.nv.constant0.triton_poi_fused__to_copy__unsafe_index_add_arange_clamp_mul_sub_0,"a",@progbits
	.sectionflags	@""
	.align	4
.nv.constant0.triton_poi_fused__to_copy__unsafe_index_add_arange_clamp_mul_sub_0:
	.zero		548
